def attn_fwd(
    Q,
    K,
    V,
    Out,
    Lse,
    sm_scale,
    stride_qz,
    stride_qh,
    stride_qm,
    stride_qk,
    stride_kz,
    stride_kh,
    stride_kn,
    stride_kk,
    stride_vz,
    stride_vh,
    stride_vn,
    stride_vk,
    stride_oz,
    stride_oh,
    stride_om,
    stride_ok,
    seqlen_q,
    seqlen_k,
    BLOCK_M: tl.constexpr,
    BLOCK_N: tl.constexpr,
    HEAD_DIM: tl.constexpr,
    CAUSAL: tl.constexpr,
):
    start_m = tl.program_id(0)
    off_hz = tl.program_id(1)
    q_off = off_hz * stride_qh
    k_off = off_hz * stride_kh
    v_off = off_hz * stride_vh
    offs_m = start_m * BLOCK_M + tl.arange(0, BLOCK_M)
    offs_d = tl.arange(0, HEAD_DIM)
    offs_n = tl.arange(0, BLOCK_N)
    q_ptrs = Q + q_off + offs_m[:, None] * stride_qm + offs_d[None, :] * stride_qk
    k_ptrs = K + k_off + offs_d[:, None] * stride_kk + offs_n[None, :] * stride_kn
    v_ptrs = V + v_off + offs_n[:, None] * stride_vn + offs_d[None, :] * stride_vk
    m_i = tl.full([BLOCK_M], float("-inf"), dtype=tl.float32)
    l_i = tl.zeros([BLOCK_M], dtype=tl.float32) + 1.0
    acc = tl.zeros([BLOCK_M, HEAD_DIM], dtype=tl.float32)
    q = tl.load(q_ptrs)
    acc, l_i, m_i = _attn_fwd_inner(
        acc,
        l_i,
        m_i,
        q,
        k_ptrs,
        v_ptrs,
        sm_scale,
        stride_kn,
        stride_vn,
        start_m,
        seqlen_k,
        BLOCK_M,
        BLOCK_N,
        HEAD_DIM,
        CAUSAL,
    )
    acc = acc / l_i[:, None]
    lse = m_i + tl.math.log2(l_i) / 1.4426950408889634
    o_ptrs = (
        Out
        + off_hz * stride_oh
        + offs_m[:, None] * stride_om
        + offs_d[None, :] * stride_ok
    )
    tl.store(o_ptrs, acc.to(Out.dtype.element_ty))
    tl.store(Lse + off_hz * seqlen_q + offs_m, lse)

# config = {"BLOCK_M": 64, "BLOCK_N": 128, "HEAD_DIM": 64, "arch": "sm_80", "causal": true, "dtype": "bf16", "num_stages": 2, "num_warps": 4}
# arch = sm_80


// ===== COMPILED SASS (sm_80) =====

	.target	sm_80

	.elftype	@"ET_EXEC"


//--------------------- .note.nv.tkinfo           --------------------------
	.section	.note.nv.tkinfo,"",@"SHT_NOTE"
	.sectionflags	@"SHF_NOTE_NV_TKINFO"
	.tkinfo
        /*0018*/ 	.word	0x00000002
        /*0030*/ 	.string	""
        /*0030*/ 	.string	"ptxas"
        /*0030*/ 	.string	"Cuda compilation tools, release 13.0, V13.0.88"
        /*0030*/ 	.string	"Build cuda_13.0.r13.0/compiler.36424714_0"
        /*0030*/ 	.string	"-v  -suppress-debug-info  -lineinfo  -arch sm_80 "



//--------------------- .note.nv.cuinfo           --------------------------
	.section	.note.nv.cuinfo,"",@"SHT_NOTE"
	.sectionflags	@"SHF_NOTE_NV_CUINFO"
        /*0018*/ 	.short	0x0002
        /*001a*/ 	.short	0x0050
        /*001c*/ 	.short	0x0082
	.zero		2


//--------------------- .nv.info                  --------------------------
	.section	.nv.info,"",@"SHT_CUDA_INFO"
	.align	4


	//----- nvinfo : EIATTR_REGCOUNT
	.align		4
        /*0000*/ 	.byte	0x04, 0x2f
        /*0002*/ 	.short	(.L_2 - .L_1)
	.align		4
.L_1:
        /*0004*/ 	.word	index@(attn_fwd)
        /*0008*/ 	.word	0x000000ff


	//----- nvinfo : EIATTR_FRAME_SIZE
	.align		4
.L_2:
        /*000c*/ 	.byte	0x04, 0x11
        /*000e*/ 	.short	(.L_4 - .L_3)
	.align		4
.L_3:
        /*0010*/ 	.word	index@(attn_fwd)
        /*0014*/ 	.word	0x000002e8


	//----- nvinfo : EIATTR_MIN_STACK_SIZE
	.align		4
.L_4:
        /*0018*/ 	.byte	0x04, 0x12
        /*001a*/ 	.short	(.L_6 - .L_5)
	.align		4
.L_5:
        /*001c*/ 	.word	index@(attn_fwd)
        /*0020*/ 	.word	0x000002e8
.L_6:


//--------------------- .nv.info.attn_fwd         --------------------------
	.section	.nv.info.attn_fwd,"",@"SHT_CUDA_INFO"
	.sectionflags	@""
	.align	4


	//----- nvinfo : EIATTR_CUDA_API_VERSION
	.align		4
        /*0000*/ 	.byte	0x04, 0x37
        /*0002*/ 	.short	(.L_8 - .L_7)
.L_7:
        /*0004*/ 	.word	0x00000082


	//----- nvinfo : EIATTR_SW2861232_WAR
	.align		4
.L_8:
        /*0008*/ 	.byte	0x01, 0x35
	.zero		2


	//----- nvinfo : EIATTR_PARAM_CBANK
	.align		4
        /*000c*/ 	.byte	0x04, 0x0a
        /*000e*/ 	.short	(.L_10 - .L_9)
	.align		4
.L_9:
        /*0010*/ 	.word	index@(.nv.constant0.attn_fwd)
        /*0014*/ 	.short	0x0160
        /*0016*/ 	.short	0x0088


	//----- nvinfo : EIATTR_CBANK_PARAM_SIZE
	.align		4
.L_10:
        /*0018*/ 	.byte	0x03, 0x19
        /*001a*/ 	.short	0x0088


	//----- nvinfo : EIATTR_KPARAM_INFO
	.align		4
        /*001c*/ 	.byte	0x04, 0x17
        /*001e*/ 	.short	(.L_12 - .L_11)
.L_11:
        /*0020*/ 	.word	0x00000000
        /*0024*/ 	.short	0x0019
        /*0026*/ 	.short	0x0080
        /*0028*/ 	.byte	0x00, 0xf4, 0x21, 0x00


	//----- nvinfo : EIATTR_KPARAM_INFO
	.align		4
.L_12:
        /*002c*/ 	.byte	0x04, 0x17
        /*002e*/ 	.short	(.L_14 - .L_13)
.L_13:
        /*0030*/ 	.word	0x00000000
        /*0034*/ 	.short	0x0018
        /*0036*/ 	.short	0x0078
        /*0038*/ 	.byte	0x00, 0xf4, 0x21, 0x00


	//----- nvinfo : EIATTR_KPARAM_INFO
	.align		4
.L_14:
        /*003c*/ 	.byte	0x04, 0x17
        /*003e*/ 	.short	(.L_16 - .L_15)
.L_15:
        /*0040*/ 	.word	0x00000000
        /*0044*/ 	.short	0x0017
        /*0046*/ 	.short	0x0070
        /*0048*/ 	.byte	0x00, 0xf0, 0x11, 0x00


	//----- nvinfo : EIATTR_KPARAM_INFO
	.align		4
.L_16:
        /*004c*/ 	.byte	0x04, 0x17
        /*004e*/ 	.short	(.L_18 - .L_17)
.L_17:
        /*0050*/ 	.word	0x00000000
        /*0054*/ 	.short	0x0016
        /*0056*/ 	.short	0x006c
        /*0058*/ 	.byte	0x00, 0xf0, 0x11, 0x00


	//----- nvinfo : EIATTR_KPARAM_INFO
	.align		4
.L_18:
        /*005c*/ 	.byte	0x04, 0x17
        /*005e*/ 	.short	(.L_20 - .L_19)
.L_19:
        /*0060*/ 	.word	0x00000000
        /*0064*/ 	.short	0x0015
        /*0066*/ 	.short	0x0068
        /*0068*/ 	.byte	0x00, 0xf0, 0x11, 0x00


	//----- nvinfo : EIATTR_KPARAM_INFO
	.align		4
.L_20:
        /*006c*/ 	.byte	0x04, 0x17
        /*006e*/ 	.short	(.L_22 - .L_21)
.L_21:
        /*0070*/ 	.word	0x00000000
        /*0074*/ 	.short	0x0014
        /*0076*/ 	.short	0x0064
        /*0078*/ 	.byte	0x00, 0xf0, 0x11, 0x00


	//----- nvinfo : EIATTR_KPARAM_INFO
	.align		4
.L_22:
        /*007c*/ 	.byte	0x04, 0x17
        /*007e*/ 	.short	(.L_24 - .L_23)
.L_23:
        /*0080*/ 	.word	0x00000000
        /*0084*/ 	.short	0x0013
        /*0086*/ 	.short	0x0060
        /*0088*/ 	.byte	0x00, 0xf0, 0x11, 0x00


	//----- nvinfo : EIATTR_KPARAM_INFO
	.align		4
.L_24:
        /*008c*/ 	.byte	0x04, 0x17
        /*008e*/ 	.short	(.L_26 - .L_25)
.L_25:
        /*0090*/ 	.word	0x00000000
        /*0094*/ 	.short	0x0012
        /*0096*/ 	.short	0x005c
        /*0098*/ 	.byte	0x00, 0xf0, 0x11, 0x00


	//----- nvinfo : EIATTR_KPARAM_INFO
	.align		4
.L_26:
        /*009c*/ 	.byte	0x04, 0x17
        /*009e*/ 	.short	(.L_28 - .L_27)
.L_27:
        /*00a0*/ 	.word	0x00000000
        /*00a4*/ 	.short	0x0011
        /*00a6*/ 	.short	0x0058
        /*00a8*/ 	.byte	0x00, 0xf0, 0x11, 0x00


	//----- nvinfo : EIATTR_KPARAM_INFO
	.align		4
.L_28:
        /*00ac*/ 	.byte	0x04, 0x17
        /*00ae*/ 	.short	(.L_30 - .L_29)
.L_29:
        /*00b0*/ 	.word	0x00000000
        /*00b4*/ 	.short	0x0010
        /*00b6*/ 	.short	0x0054
        /*00b8*/ 	.byte	0x00, 0xf0, 0x11, 0x00


	//----- nvinfo : EIATTR_KPARAM_INFO
	.align		4
.L_30:
        /*00bc*/ 	.byte	0x04, 0x17
        /*00be*/ 	.short	(.L_32 - .L_31)
.L_31:
        /*00c0*/ 	.word	0x00000000
        /*00c4*/ 	.short	0x000f
        /*00c6*/ 	.short	0x0050
        /*00c8*/ 	.byte	0x00, 0xf0, 0x11, 0x00


	//----- nvinfo : EIATTR_KPARAM_INFO
	.align		4
.L_32:
        /*00cc*/ 	.byte	0x04, 0x17
        /*00ce*/ 	.short	(.L_34 - .L_33)
.L_33:
        /*00d0*/ 	.word	0x00000000
        /*00d4*/ 	.short	0x000e
        /*00d6*/ 	.short	0x004c
        /*00d8*/ 	.byte	0x00, 0xf0, 0x11, 0x00


	//----- nvinfo : EIATTR_KPARAM_INFO
	.align		4
.L_34:
        /*00dc*/ 	.byte	0x04, 0x17
        /*00de*/ 	.short	(.L_36 - .L_35)
.L_35:
        /*00e0*/ 	.word	0x00000000
        /*00e4*/ 	.short	0x000d
        /*00e6*/ 	.short	0x0048
        /*00e8*/ 	.byte	0x00, 0xf0, 0x11, 0x00


	//----- nvinfo : EIATTR_KPARAM_INFO
	.align		4
.L_36:
        /*00ec*/ 	.byte	0x04, 0x17
        /*00ee*/ 	.short	(.L_38 - .L_37)
.L_37:
        /*00f0*/ 	.word	0x00000000
        /*00f4*/ 	.short	0x000c
        /*00f6*/ 	.short	0x0044
        /*00f8*/ 	.byte	0x00, 0xf0, 0x11, 0x00


	//----- nvinfo : EIATTR_KPARAM_INFO
	.align		4
.L_38:
        /*00fc*/ 	.byte	0x04, 0x17
        /*00fe*/ 	.short	(.L_40 - .L_39)
.L_39:
        /*0100*/ 	.word	0x00000000
        /*0104*/ 	.short	0x000b
        /*0106*/ 	.short	0x0040
        /*0108*/ 	.byte	0x00, 0xf0, 0x11, 0x00


	//----- nvinfo : EIATTR_KPARAM_INFO
	.align		4
.L_40:
        /*010c*/ 	.byte	0x04, 0x17
        /*010e*/ 	.short	(.L_42 - .L_41)
.L_41:
        /*0110*/ 	.word	0x00000000
        /*0114*/ 	.short	0x000a
        /*0116*/ 	.short	0x003c
        /*0118*/ 	.byte	0x00, 0xf0, 0x11, 0x00


	//----- nvinfo : EIATTR_KPARAM_INFO
	.align		4
.L_42:
        /*011c*/ 	.byte	0x04, 0x17
        /*011e*/ 	.short	(.L_44 - .L_43)
.L_43:
        /*0120*/ 	.word	0x00000000
        /*0124*/ 	.short	0x0009
        /*0126*/ 	.short	0x0038
        /*0128*/ 	.byte	0x00, 0xf0, 0x11, 0x00


	//----- nvinfo : EIATTR_KPARAM_INFO
	.align		4
.L_44:
        /*012c*/ 	.byte	0x04, 0x17
        /*012e*/ 	.short	(.L_46 - .L_45)
.L_45:
        /*0130*/ 	.word	0x00000000
        /*0134*/ 	.short	0x0008
        /*0136*/ 	.short	0x0034
        /*0138*/ 	.byte	0x00, 0xf0, 0x11, 0x00


	//----- nvinfo : EIATTR_KPARAM_INFO
	.align		4
.L_46:
        /*013c*/ 	.byte	0x04, 0x17
        /*013e*/ 	.short	(.L_48 - .L_47)
.L_47:
        /*0140*/ 	.word	0x00000000
        /*0144*/ 	.short	0x0007
        /*0146*/ 	.short	0x0030
        /*0148*/ 	.byte	0x00, 0xf0, 0x11, 0x00


	//----- nvinfo : EIATTR_KPARAM_INFO
	.align		4
.L_48:
        /*014c*/ 	.byte	0x04, 0x17
        /*014e*/ 	.short	(.L_50 - .L_49)
.L_49:
        /*0150*/ 	.word	0x00000000
        /*0154*/ 	.short	0x0006
        /*0156*/ 	.short	0x002c
        /*0158*/ 	.byte	0x00, 0xf0, 0x11, 0x00


	//----- nvinfo : EIATTR_KPARAM_INFO
	.align		4
.L_50:
        /*015c*/ 	.byte	0x04, 0x17
        /*015e*/ 	.short	(.L_52 - .L_51)
.L_51:
        /*0160*/ 	.word	0x00000000
        /*0164*/ 	.short	0x0005
        /*0166*/ 	.short	0x0028
        /*0168*/ 	.byte	0x00, 0xf0, 0x11, 0x00


	//----- nvinfo : EIATTR_KPARAM_INFO
	.align		4
.L_52:
        /*016c*/ 	.byte	0x04, 0x17
        /*016e*/ 	.short	(.L_54 - .L_53)
.L_53:
        /*0170*/ 	.word	0x00000000
        /*0174*/ 	.short	0x0004
        /*0176*/ 	.short	0x0020
        /*0178*/ 	.byte	0x00, 0xf4, 0x21, 0x00


	//----- nvinfo : EIATTR_KPARAM_INFO
	.align		4
.L_54:
        /*017c*/ 	.byte	0x04, 0x17
        /*017e*/ 	.short	(.L_56 - .L_55)
.L_55:
        /*0180*/ 	.word	0x00000000
        /*0184*/ 	.short	0x0003
        /*0186*/ 	.short	0x0018
        /*0188*/ 	.byte	0x00, 0xf4, 0x21, 0x00


	//----- nvinfo : EIATTR_KPARAM_INFO
	.align		4
.L_56:
        /*018c*/ 	.byte	0x04, 0x17
        /*018e*/ 	.short	(.L_58 - .L_57)
.L_57:
        /*0190*/ 	.word	0x00000000
        /*0194*/ 	.short	0x0002
        /*0196*/ 	.short	0x0010
        /*0198*/ 	.byte	0x00, 0xf4, 0x21, 0x00


	//----- nvinfo : EIATTR_KPARAM_INFO
	.align		4
.L_58:
        /*019c*/ 	.byte	0x04, 0x17
        /*019e*/ 	.short	(.L_60 - .L_59)
.L_59:
        /*01a0*/ 	.word	0x00000000
        /*01a4*/ 	.short	0x0001
        /*01a6*/ 	.short	0x0008
        /*01a8*/ 	.byte	0x00, 0xf4, 0x21, 0x00


	//----- nvinfo : EIATTR_KPARAM_INFO
	.align		4
.L_60:
        /*01ac*/ 	.byte	0x04, 0x17
        /*01ae*/ 	.short	(.L_62 - .L_61)
.L_61:
        /*01b0*/ 	.word	0x00000000
        /*01b4*/ 	.short	0x0000
        /*01b6*/ 	.short	0x0000
        /*01b8*/ 	.byte	0x00, 0xf4, 0x21, 0x00


	//----- nvinfo : EIATTR_MAXREG_COUNT
	.align		4
.L_62:
        /*01bc*/ 	.byte	0x03, 0x1b
        /*01be*/ 	.short	0x00ff


	//----- nvinfo : EIATTR_NUM_BARRIERS
	.align		4
        /*01c0*/ 	.byte	0x02, 0x4c
        /*01c2*/ 	.byte	0x01
	.zero		1


	//----- nvinfo : EIATTR_ANNOTATIONS
	.align		4
        /*01c4*/ 	.byte	0x04, 0x55
        /*01c6*/ 	.short	(.L_64 - .L_63)


	//   ....[0]....
.L_63:
        /*01c8*/ 	.word	0x00000001
        /*01cc*/ 	.byte	0xe0, 0x10, 0x00, 0x00, 0x01, 0x00, 0x00, 0x00, 0x30, 0x11, 0x00, 0x00, 0x01, 0x00, 0x00, 0x00
        /* <DEDUP_REMOVED lines=91> */
        /*078c*/ 	.byte	0xe0, 0x57, 0x00, 0x00, 0x01, 0x00, 0x00, 0x00, 0x20, 0x58, 0x00, 0x00


	//----- nvinfo : EIATTR_MERCURY_ISA_VERSION
	.align		4
.L_64:
        /*0798*/ 	.byte	0x03, 0x5f
        /*079a*/ 	.short	0x0000


	//----- nvinfo : EIATTR_COOP_GROUP_MASK_REGIDS
	.align		4
        /*079c*/ 	.byte	0x04, 0x29
        /*079e*/ 	.short	(.L_66 - .L_65)


	//   ....[0]....
.L_65:
        /*07a0*/ 	.word	0xffffffff


	//   ....[1]....
        /*07a4*/ 	.word	0xffffffff


	//   ....[2]....
        /*07a8*/ 	.word	0xffffffff


	//   ....[3]....
        /*07ac*/ 	.word	0xffffffff


	//   ....[4]....
        /*07b0*/ 	.word	0xffffffff


	//   ....[5]....
        /*07b4*/ 	.word	0xffffffff


	//   ....[6]....
        /*07b8*/ 	.word	0xffffffff


	//   ....[7]....
        /*07bc*/ 	.word	0xffffffff


	//----- nvinfo : EIATTR_COOP_GROUP_INSTR_OFFSETS
	.align		4
.L_66:
        /*07c0*/ 	.byte	0x04, 0x28
        /*07c2*/ 	.short	(.L_68 - .L_67)


	//   ....[0]....
.L_67:
        /*07c4*/ 	.word	0x00006870


	//   ....[1]....
        /*07c8*/ 	.word	0x000069b0


	//   ....[2]....
        /*07cc*/ 	.word	0x00006ae0


	//   ....[3]....
        /*07d0*/ 	.word	0x00006bf0


	//   ....[4]....
        /*07d4*/ 	.word	0x000085a0


	//   ....[5]....
        /*07d8*/ 	.word	0x000085b0


	//   ....[6]....
        /*07dc*/ 	.word	0x00008640


	//   ....[7]....
        /*07e0*/ 	.word	0x00008650


	//----- nvinfo : EIATTR_EXIT_INSTR_OFFSETS
	.align		4
.L_68:
        /*07e4*/ 	.byte	0x04, 0x1c
        /*07e6*/ 	.short	(.L_70 - .L_69)


	//   ....[0]....
.L_69:
        /*07e8*/ 	.word	0x0000a080


	//   ....[1]....
        /*07ec*/ 	.word	0x0000a120


	//----- nvinfo : EIATTR_REQNTID
	.align		4
.L_70:
        /*07f0*/ 	.byte	0x04, 0x10
        /*07f2*/ 	.short	(.L_72 - .L_71)
.L_71:
        /*07f4*/ 	.word	0x00000080
        /*07f8*/ 	.word	0x00000001
        /*07fc*/ 	.word	0x00000001
.L_72:


//--------------------- .nv.callgraph             --------------------------
	.section	.nv.callgraph,"",@"SHT_CUDA_CALLGRAPH"
	.align	4
	.sectionentsize	8
	.align		4
        /*0000*/ 	.word	0x00000000
	.align		4
        /*0004*/ 	.word	0xffffffff
	.align		4
        /*0008*/ 	.word	0x00000000
	.align		4
        /*000c*/ 	.word	0xfffffffe
	.align		4
        /*0010*/ 	.word	0x00000000
	.align		4
        /*0014*/ 	.word	0xfffffffd
	.align		4
        /*0018*/ 	.word	0x00000000
	.align		4
        /*001c*/ 	.word	0xfffffffc


//--------------------- .nv.rel.action            --------------------------
	.section	.nv.rel.action,"",@"SHT_CUDA_RELOCINFO"
	.align	8
	.sectionentsize	8
        /*0000*/ 	.byte	0x73, 0x00, 0x00, 0x00, 0x00, 0x00, 0x00, 0x00, 0x00, 0x00, 0x00, 0x11, 0x25, 0x00, 0x05, 0x36


//--------------------- .nv.constant4             --------------------------
	.section	.nv.constant4,"a",@progbits
	.align	8
	.align		8
.nv.constant4:
        /*0000*/ 	.dword	_$_str


//--------------------- .nv.constant0.attn_fwd    --------------------------
	.section	.nv.constant0.attn_fwd,"a",@progbits
	.sectionflags	@""
	.align	4
.nv.constant0.attn_fwd:
	.zero		488


//--------------------- .text.attn_fwd            --------------------------
	.section	.text.attn_fwd,"ax",@progbits
	.sectioninfo	@"SHI_REGISTERS=255"
	.align	128
        .global         attn_fwd
        .type           attn_fwd,@function
        .size           attn_fwd,(.L_x_3 - attn_fwd)
        .other          attn_fwd,@"STO_CUDA_ENTRY STV_DEFAULT"
attn_fwd:
.text.attn_fwd:
[----:B------:R-:W-:Y:S02]  /*0000*/  IMAD.MOV.U32 R1, RZ, RZ, c[0x0][0x28] ;  /* 0x00000a00ff017624 */ /* 0x000fe400078e00ff */
[----:B------:R-:W0:Y:S01]  /*0010*/  S2R R18, SR_CTAID.X ;  /* 0x0000000000127919 */ /* 0x000e220000002500 */
[----:B------:R-:W-:Y:S01]  /*0020*/  IMAD.MOV.U32 R49, RZ, RZ, c[0x0][0x198] ;  /* 0x00006600ff317624 */ /* 0x000fe200078e00ff */
[----:B------:R-:W-:Y:S01]  /*0030*/  ULDC.64 UR6, c[0x0][0x118] ;  /* 0x0000460000067ab9 */ /* 0x000fe20000000a00 */
[----:B------:R-:W-:Y:S01]  /*0040*/  IADD3 R1, R1, -0x2e8, RZ ;  /* 0xfffffd1801017810 */ /* 0x000fe20007ffe0ff */
[----:B------:R-:W1:Y:S04]  /*0050*/  S2R R48, SR_TID.X ;  /* 0x0000000000307919 */ /* 0x000e680000002100 */
[----:B------:R-:W2:Y:S01]  /*0060*/  S2R R50, SR_CTAID.Y ;  /* 0x0000000000327919 */ /* 0x000ea20000002600 */
[----:B0-----:R-:W-:Y:S01]  /*0070*/  IMAD.SHL.U32 R18, R18, 0x40, RZ ;  /* 0x0000004012127824 */ /* 0x001fe200078e00ff */
[----:B-1----:R-:W-:-:S04]  /*0080*/  SHF.R.U32.HI R2, RZ, 0x6, R48 ;  /* 0x00000006ff027819 */ /* 0x002fc80000011630 */
[----:B------:R-:W-:Y:S01]  /*0090*/  LOP3.LUT R3, R18, 0x3f, R48, 0xf8, !PT ;  /* 0x0000003f12037812 */ /* 0x000fe200078ef830 */
[----:B--2---:R-:W-:Y:S01]  /*00a0*/  IMAD R0, R50, c[0x0][0x190], RZ ;  /* 0x0000640032007a24 */ /* 0x004fe200078e02ff */
[----:B------:R-:W-:-:S03]  /*00b0*/  SGXT.U32 R51, R2, 0x1 ;  /* 0x000000010233781a */ /* 0x000fc60000000000 */
[----:B------:R-:W-:Y:S02]  /*00c0*/  IMAD R3, R3, c[0x0][0x194], RZ ;  /* 0x0000650003037a24 */ /* 0x000fe400078e02ff */
[C---:B------:R-:W-:Y:S02]  /*00d0*/  IMAD.SHL.U32 R2, R0.reuse, 0x2, RZ ;  /* 0x0000000200027824 */ /* 0x040fe400078e00ff */
[----:B------:R-:W-:Y:S02]  /*00e0*/  IMAD.SHL.U32 R5, R3, 0x2, RZ ;  /* 0x0000000203057824 */ /* 0x000fe400078e00ff */
[----:B------:R-:W-:Y:S02]  /*00f0*/  IMAD R6, R51, c[0x0][0x198], RZ ;  /* 0x0000660033067a24 */ /* 0x000fe400078e02ff */
[----:B------:R-:W-:Y:S01]  /*0100*/  IMAD.HI R0, R0, 0x2, RZ ;  /* 0x0000000200007827 */ /* 0x000fe200078e02ff */
[----:B------:R-:W-:-:S03]  /*0110*/  IADD3 R45, P0, P1, R5, c[0x0][0x160], R2 ;  /* 0x00005800052d7a10 */ /* 0x000fc6000791e002 */
[----:B------:R-:W-:-:S04]  /*0120*/  IMAD.HI R3, R3, 0x2, RZ ;  /* 0x0000000203037827 */ /* 0x000fc800078e02ff */
[----:B------:R-:W-:Y:S01]  /*0130*/  IMAD R5, R49, 0x2, R6 ;  /* 0x0000000231057824 */ /* 0x000fe200078e0206 */
[----:B------:R-:W-:Y:S02]  /*0140*/  IADD3.X R47, R3, c[0x0][0x164], R0, P0, P1 ;  /* 0x00005900032f7a10 */ /* 0x000fe400007e2400 */
[CC--:B------:R-:W-:Y:S01]  /*0150*/  LEA R2, P0, R6.reuse, R45.reuse, 0x1 ;  /* 0x0000002d06027211 */ /* 0x0c0fe200078008ff */
[----:B------:R-:W-:Y:S01]  /*0160*/  IMAD R0, R49, 0x2, R5 ;  /* 0x0000000231007824 */ /* 0x000fe200078e0205 */
[----:B------:R-:W-:Y:S02]  /*0170*/  LEA R4, P1, R5, R45, 0x1 ;  /* 0x0000002d05047211 */ /* 0x000fe400078208ff */
[----:B------:R-:W-:Y:S01]  /*0180*/  LEA.HI.X.SX32 R3, R6, R47, 0x1, P0 ;  /* 0x0000002f06037211 */ /* 0x000fe200000f0eff */
[----:B------:R-:W-:Y:S01]  /*0190*/  IMAD R9, R49, 0x2, R0 ;  /* 0x0000000231097824 */ /* 0x000fe200078e0200 */
[C---:B------:R-:W-:Y:S02]  /*01a0*/  LEA R6, P0, R0.reuse, R45, 0x1 ;  /* 0x0000002d00067211 */ /* 0x040fe400078008ff */
[-C--:B------:R-:W-:Y:S01]  /*01b0*/  LEA.HI.X.SX32 R5, R5, R47.reuse, 0x1, P1 ;  /* 0x0000002f05057211 */ /* 0x080fe200008f0eff */
[----:B------:R0:W2:Y:S01]  /*01c0*/  LDG.E.U16 R22, [R2.64] ;  /* 0x0000000602167981 */ /* 0x0000a2000c1e1500 */
[----:B------:R-:W-:Y:S01]  /*01d0*/  LEA.HI.X.SX32 R7, R0, R47, 0x1, P0 ;  /* 0x0000002f00077211 */ /* 0x000fe200000f0eff */
[----:B------:R-:W-:Y:S01]  /*01e0*/  IMAD R0, R49, 0x2, R9 ;  /* 0x0000000231007824 */ /* 0x000fe200078e0209 */
[-C--:B------:R-:W-:Y:S01]  /*01f0*/  LEA R8, P0, R9, R45.reuse, 0x1 ;  /* 0x0000002d09087211 */ /* 0x080fe200078008ff */
[----:B------:R1:W3:Y:S02]  /*0200*/  LDG.E.U16 R23, [R4.64] ;  /* 0x0000000604177981 */ /* 0x0002e4000c1e1500 */
[----:B------:R-:W-:Y:S01]  /*0210*/  IMAD R13, R49, 0x2, R0 ;  /* 0x00000002310d7824 */ /* 0x000fe200078e0200 */
[----:B------:R-:W-:Y:S01]  /*0220*/  LEA R10, P1, R0, R45, 0x1 ;  /* 0x0000002d000a7211 */ /* 0x000fe200078208ff */
[----:B------:R4:W5:Y:S01]  /*0230*/  LDG.E.U16 R24, [R6.64] ;  /* 0x0000000606187981 */ /* 0x000962000c1e1500 */
[----:B------:R-:W-:-:S02]  /*0240*/  LEA.HI.X.SX32 R9, R9, R47, 0x1, P0 ;  /* 0x0000002f09097211 */ /* 0x000fc400000f0eff */
[----:B------:R-:W-:Y:S01]  /*0250*/  LEA.HI.X.SX32 R11, R0, R47, 0x1, P1 ;  /* 0x0000002f000b7211 */ /* 0x000fe200008f0eff */
[----:B------:R-:W-:Y:S01]  /*0260*/  IMAD R0, R49, 0x2, R13 ;  /* 0x0000000231007824 */ /* 0x000fe200078e020d */
[C---:B------:R-:W-:Y:S01]  /*0270*/  LEA R12, P0, R13.reuse, R45, 0x1 ;  /* 0x0000002d0d0c7211 */ /* 0x040fe200078008ff */
[----:B------:R4:W3:Y:S03]  /*0280*/  LDG.E.U16 R25, [R8.64] ;  /* 0x0000000608197981 */ /* 0x0008e6000c1e1500 */
[----:B------:R-:W-:Y:S01]  /*0290*/  LEA.HI.X.SX32 R13, R13, R47, 0x1, P0 ;  /* 0x0000002f0d0d7211 */ /* 0x000fe200000f0eff */
[----:B------:R4:W3:Y:S01]  /*02a0*/  LDG.E.U16 R26, [R10.64] ;  /* 0x000000060a1a7981 */ /* 0x0008e2000c1e1500 */
[C---:B0-----:R-:W-:Y:S02]  /*02b0*/  LEA R2, P0, R0.reuse, R45, 0x1 ;  /* 0x0000002d00027211 */ /* 0x041fe400078008ff */
[----:B-1----:R-:W-:Y:S01]  /*02c0*/  LEA R5, R49, R0, 0x1 ;  /* 0x0000000031057211 */ /* 0x002fe200078e08ff */
[----:B------:R0:W5:Y:S01]  /*02d0*/  LDG.E.U16 R27, [R12.64] ;  /* 0x000000060c1b7981 */ /* 0x000162000c1e1500 */
[----:B------:R-:W-:-:S03]  /*02e0*/  LEA.HI.X.SX32 R3, R0, R47, 0x1, P0 ;  /* 0x0000002f00037211 */ /* 0x000fc600000f0eff */
[----:B------:R-:W-:Y:S01]  /*02f0*/  IMAD R0, R49, 0x2, R5 ;  /* 0x0000000231007824 */ /* 0x000fe200078e0205 */
[-C--:B------:R-:W-:Y:S01]  /*0300*/  LEA R4, P0, R5, R45.reuse, 0x1 ;  /* 0x0000002d05047211 */ /* 0x080fe200078008ff */
[----:B------:R1:W5:Y:S02]  /*0310*/  LDG.E.U16 R28, [R2.64] ;  /* 0x00000006021c7981 */ /* 0x000364000c1e1500 */
[----:B------:R-:W-:Y:S01]  /*0320*/  IMAD R14, R49, 0x2, R0 ;  /* 0x00000002310e7824 */ /* 0x000fe200078e0200 */
[C---:B----4-:R-:W-:Y:S02]  /*0330*/  LEA R6, P1, R0.reuse, R45, 0x1 ;  /* 0x0000002d00067211 */ /* 0x050fe400078208ff */
[-C--:B------:R-:W-:Y:S02]  /*0340*/  LEA.HI.X.SX32 R5, R5, R47.reuse, 0x1, P0 ;  /* 0x0000002f05057211 */ /* 0x080fe400000f0eff */
[----:B------:R-:W-:Y:S01]  /*0350*/  LEA.HI.X.SX32 R7, R0, R47, 0x1, P1 ;  /* 0x0000002f00077211 */ /* 0x000fe200008f0eff */
[C---:B------:R-:W-:Y:S01]  /*0360*/  IMAD R0, R49.reuse, 0x2, R14 ;  /* 0x0000000231007824 */ /* 0x040fe200078e020e */
[C---:B------:R-:W-:Y:S01]  /*0370*/  LEA R8, P0, R14.reuse, R45, 0x1 ;  /* 0x0000002d0e087211 */ /* 0x040fe200078008ff */
[----:B------:R4:W5:Y:S03]  /*0380*/  LDG.E.U16 R29, [R4.64] ;  /* 0x00000006041d7981 */ /* 0x000966000c1e1500 */
[----:B------:R-:W-:Y:S01]  /*0390*/  LEA.HI.X.SX32 R9, R14, R47, 0x1, P0 ;  /* 0x0000002f0e097211 */ /* 0x000fe200000f0eff */
[C---:B0-----:R-:W-:Y:S01]  /*03a0*/  IMAD R13, R49.reuse, 0x2, R0 ;  /* 0x00000002310d7824 */ /* 0x041fe200078e0200 */
[C---:B------:R-:W-:Y:S01]  /*03b0*/  LEA R10, P0, R0.reuse, R45, 0x1 ;  /* 0x0000002d000a7211 */ /* 0x040fe200078008ff */
[----:B------:R0:W5:Y:S03]  /*03c0*/  LDG.E.U16 R30, [R6.64] ;  /* 0x00000006061e7981 */ /* 0x000166000c1e1500 */
[----:B------:R-:W-:Y:S01]  /*03d0*/  LEA.HI.X.SX32 R11, R0, R47, 0x1, P0 ;  /* 0x0000002f000b7211 */ /* 0x000fe200000f0eff */
[----:B------:R-:W-:Y:S01]  /*03e0*/  IMAD R0, R49, 0x2, R13 ;  /* 0x0000000231007824 */ /* 0x000fe200078e020d */
[-C--:B-1----:R-:W-:Y:S01]  /*03f0*/  LEA R2, P0, R13, R45.reuse, 0x1 ;  /* 0x0000002d0d027211 */ /* 0x082fe200078008ff */
[----:B------:R1:W5:Y:S02]  /*0400*/  LDG.E.U16 R31, [R8.64] ;  /* 0x00000006081f7981 */ /* 0x000364000c1e1500 */
[----:B------:R-:W-:Y:S01]  /*0410*/  IMAD R14, R49, 0x2, R0 ;  /* 0x00000002310e7824 */ /* 0x000fe200078e0200 */
[----:B------:R-:W-:Y:S01]  /*0420*/  LEA R12, P1, R0, R45, 0x1 ;  /* 0x0000002d000c7211 */ /* 0x000fe200078208ff */
[----:B------:R0:W5:Y:S01]  /*0430*/  LDG.E.U16 R32, [R10.64] ;  /* 0x000000060a207981 */ /* 0x000162000c1e1500 */
[----:B------:R-:W-:-:S02]  /*0440*/  LEA.HI.X.SX32 R3, R13, R47, 0x1, P0 ;  /* 0x0000002f0d037211 */ /* 0x000fc400000f0eff */
[----:B------:R-:W-:Y:S01]  /*0450*/  LEA.HI.X.SX32 R13, R0, R47, 0x1, P1 ;  /* 0x0000002f000d7211 */ /* 0x000fe200008f0eff */
[C---:B------:R-:W-:Y:S01]  /*0460*/  IMAD R0, R49.reuse, 0x2, R14 ;  /* 0x0000000231007824 */ /* 0x040fe200078e020e */
[C---:B----4-:R-:W-:Y:S01]  /*0470*/  LEA R4, P0, R14.reuse, R45, 0x1 ;  /* 0x0000002d0e047211 */ /* 0x050fe200078008ff */
[----:B------:R4:W5:Y:S02]  /*0480*/  LDG.E.U16 R33, [R2.64] ;  /* 0x0000000602217981 */ /* 0x000964000c1e1500 */
[C---:B-1----:R-:W-:Y:S01]  /*0490*/  IMAD R9, R49.reuse, 0x2, R0 ;  /* 0x0000000231097824 */ /* 0x042fe200078e0200 */
[----:B------:R-:W-:Y:S01]  /*04a0*/  LEA.HI.X.SX32 R5, R14, R47, 0x1, P0 ;  /* 0x0000002f0e057211 */ /* 0x000fe200000f0eff */
[----:B------:R1:W5:Y:S01]  /*04b0*/  LDG.E.U16 R34, [R12.64] ;  /* 0x000000060c227981 */ /* 0x000362000c1e1500 */
[C---:B0-----:R-:W-:Y:S01]  /*04c0*/  LEA R6, P0, R0.reuse, R45, 0x1 ;  /* 0x0000002d00067211 */ /* 0x041fe200078008ff */
[C---:B------:R-:W-:Y:S02]  /*04d0*/  IMAD R14, R49.reuse, 0x2, R9 ;  /* 0x00000002310e7824 */ /* 0x040fe400078e0209 */
[----:B------:R0:W5:Y:S01]  /*04e0*/  LDG.E.U16 R35, [R4.64] ;  /* 0x0000000604237981 */ /* 0x000162000c1e1500 */
[----:B------:R-:W-:Y:S01]  /*04f0*/  LEA.HI.X.SX32 R7, R0, R47, 0x1, P0 ;  /* 0x0000002f00077211 */ /* 0x000fe200000f0eff */
[----:B------:R-:W-:-:S04]  /*0500*/  IMAD R0, R49, 0x2, R14 ;  /* 0x0000000231007824 */ /* 0x000fc800078e020e */
[----:B------:R-:W-:Y:S01]  /*0510*/  IMAD R15, R49, 0x2, R0 ;  /* 0x00000002310f7824 */ /* 0x000fe200078e0200 */
[----:B------:R-:W-:Y:S01]  /*0520*/  LEA R8, P0, R9, R45, 0x1 ;  /* 0x0000002d09087211 */ /* 0x000fe200078008ff */
[----:B------:R0:W5:Y:S03]  /*0530*/  LDG.E.U16 R36, [R6.64] ;  /* 0x0000000606247981 */ /* 0x000166000c1e1500 */
[----:B------:R-:W-:Y:S02]  /*0540*/  LEA R19, R49, R15, 0x1 ;  /* 0x0000000f31137211 */ /* 0x000fe400078e08ff */
[----:B------:R-:W-:Y:S02]  /*0550*/  LEA.HI.X.SX32 R9, R9, R47, 0x1, P0 ;  /* 0x0000002f09097211 */ /* 0x000fe400000f0eff */
[-C--:B----4-:R-:W-:Y:S01]  /*0560*/  LEA R2, P0, R0, R45.reuse, 0x1 ;  /* 0x0000002d00027211 */ /* 0x090fe200078008ff */
[C---:B-1----:R-:W-:Y:S01]  /*0570*/  IMAD R13, R49.reuse, 0x2, R19 ;  /* 0x00000002310d7824 */ /* 0x042fe200078e0213 */
[----:B------:R-:W-:Y:S01]  /*0580*/  LEA R10, P1, R14, R45, 0x1 ;  /* 0x0000002d0e0a7211 */ /* 0x000fe200078208ff */
[----:B------:R1:W4:Y:S01]  /*0590*/  LDG.E.U16 R37, [R8.64] ;  /* 0x0000000608257981 */ /* 0x000322000c1e1500 */
[-C--:B------:R-:W-:Y:S01]  /*05a0*/  LEA.HI.X.SX32 R3, R0, R47.reuse, 0x1, P0 ;  /* 0x0000002f00037211 */ /* 0x080fe200000f0eff */
[----:B------:R-:W-:Y:S01]  /*05b0*/  IMAD R0, R49, 0x2, R13 ;  /* 0x0000000231007824 */ /* 0x000fe200078e020d */
[----:B------:R-:W-:-:S03]  /*05c0*/  LEA.HI.X.SX32 R11, R14, R47, 0x1, P1 ;  /* 0x0000002f0e0b7211 */ /* 0x000fc600008f0eff */
[----:B------:R-:W-:Y:S01]  /*05d0*/  IMAD R14, R49, 0x2, R0 ;  /* 0x00000002310e7824 */ /* 0x000fe200078e0200 */
[----:B0-----:R-:W-:Y:S01]  /*05e0*/  LEA R4, P0, R15, R45, 0x1 ;  /* 0x0000002d0f047211 */ /* 0x001fe200078008ff */
[----:B------:R0:W4:Y:S02]  /*05f0*/  LDG.E.U16 R38, [R10.64] ;  /* 0x000000060a267981 */ /* 0x000124000c1e1500 */
[----:B------:R-:W-:Y:S01]  /*0600*/  IMAD R20, R49, 0x2, R14 ;  /* 0x0000000231147824 */ /* 0x000fe200078e020e */
[----:B------:R-:W-:Y:S01]  /*0610*/  LEA.HI.X.SX32 R5, R15, R47, 0x1, P0 ;  /* 0x0000002f0f057211 */ /* 0x000fe200000f0eff */
[----:B------:R1:W4:Y:S01]  /*0620*/  LDG.E.U16 R39, [R2.64] ;  /* 0x0000000602277981 */ /* 0x000322000c1e1500 */
[CC--:B------:R-:W-:Y:S02]  /*0630*/  LEA R6, P0, R0.reuse, R45.reuse, 0x1 ;  /* 0x0000002d00067211 */ /* 0x0c0fe400078008ff */
[----:B------:R-:W-:Y:S01]  /*0640*/  LEA R12, P1, R13, R45, 0x1 ;  /* 0x0000002d0d0c7211 */ /* 0x000fe200078208ff */
[----:B------:R1:W4:Y:S01]  /*0650*/  LDG.E.U16 R40, [R4.64] ;  /* 0x0000000604287981 */ /* 0x000322000c1e1500 */
[----:B0-----:R-:W-:Y:S01]  /*0660*/  IMAD R11, R49, 0x2, R20 ;  /* 0x00000002310b7824 */ /* 0x001fe200078e0214 */
[----:B------:R-:W-:-:S03]  /*0670*/  LEA.HI.X.SX32 R7, R0, R47, 0x1, P0 ;  /* 0x0000002f00077211 */ /* 0x000fc600000f0eff */
[C---:B------:R-:W-:Y:S01]  /*0680*/  IMAD R0, R49.reuse, 0x2, R11 ;  /* 0x0000000231007824 */ /* 0x040fe200078e020b */
[----:B-1----:R-:W-:Y:S01]  /*0690*/  LEA R8, P0, R14, R45, 0x1 ;  /* 0x0000002d0e087211 */ /* 0x002fe200078008ff */
[----:B------:R0:W4:Y:S02]  /*06a0*/  LDG.E.U16 R41, [R6.64] ;  /* 0x0000000606297981 */ /* 0x000124000c1e1500 */
[----:B------:R-:W-:Y:S01]  /*06b0*/  IMAD R16, R49, 0x2, R0 ;  /* 0x0000000231107824 */ /* 0x000fe200078e0200 */
[----:B------:R-:W-:-:S03]  /*06c0*/  LEA.HI.X.SX32 R13, R13, R47, 0x1, P1 ;  /* 0x0000002f0d0d7211 */ /* 0x000fc600008f0eff */
[----:B------:R-:W-:Y:S01]  /*06d0*/  IMAD R21, R49, 0x2, R16 ;  /* 0x0000000231157824 */ /* 0x000fe200078e0210 */
[----:B------:R-:W-:Y:S01]  /*06e0*/  LEA R10, P1, R11, R45, 0x1 ;  /* 0x0000002d0b0a7211 */ /* 0x000fe200078208ff */
[----:B------:R1:W4:Y:S02]  /*06f0*/  LDG.E.U16 R42, [R12.64] ;  /* 0x000000060c2a7981 */ /* 0x000324000c1e1500 */
[----:B------:R-:W-:Y:S01]  /*0700*/  IMAD R4, R49, 0x2, R21 ;  /* 0x0000000231047824 */ /* 0x000fe200078e0215 */
[----:B------:R-:W-:Y:S02]  /*0710*/  LEA.HI.X.SX32 R9, R14, R47, 0x1, P0 ;  /* 0x0000002f0e097211 */ /* 0x000fe400000f0eff */
[----:B------:R-:W-:Y:S02]  /*0720*/  LEA R2, P0, R0, R45, 0x1 ;  /* 0x0000002d00027211 */ /* 0x000fe400078008ff */
[----:B------:R-:W-:Y:S01]  /*0730*/  LEA.HI.X.SX32 R11, R11, R47, 0x1, P1 ;  /* 0x0000002f0b0b7211 */ /* 0x000fe200008f0eff */
[----:B------:R0:W4:Y:S01]  /*0740*/  LDG.E.U16 R43, [R8.64] ;  /* 0x00000006082b7981 */ /* 0x000122000c1e1500 */
[----:B------:R-:W-:-:S02]  /*0750*/  LEA R14, P1, R4, R45, 0x1 ;  /* 0x0000002d040e7211 */ /* 0x000fc400078208ff */
[----:B------:R-:W-:Y:S01]  /*0760*/  LEA.HI.X.SX32 R3, R0, R47, 0x1, P0 ;  /* 0x0000002f00037211 */ /* 0x000fe200000f0eff */
[C---:B------:R-:W-:Y:S01]  /*0770*/  IMAD R0, R49.reuse, 0x2, R4 ;  /* 0x0000000231007824 */ /* 0x040fe200078e0204 */
[----:B-1----:R-:W-:Y:S01]  /*0780*/  LEA R12, P0, R16, R45, 0x1 ;  /* 0x0000002d100c7211 */ /* 0x002fe200078008ff */
[----:B------:R1:W4:Y:S01]  /*0790*/  LDG.E.U16 R44, [R10.64] ;  /* 0x000000060a2c7981 */ /* 0x000322000c1e1500 */
[-C--:B------:R-:W-:Y:S02]  /*07a0*/  LEA.HI.X.SX32 R15, R4, R47.reuse, 0x1, P1 ;  /* 0x0000002f040f7211 */ /* 0x080fe400008f0eff */
[----:B------:R-:W-:Y:S01]  /*07b0*/  LEA.HI.X.SX32 R13, R16, R47, 0x1, P0 ;  /* 0x0000002f100d7211 */ /* 0x000fe200000f0eff */
[----:B------:R0:W4:Y:S01]  /*07c0*/  LDG.E.U16 R2, [R2.64] ;  /* 0x0000000602027981 */ /* 0x000122000c1e1500 */
[C---:B------:R-:W-:Y:S01]  /*07d0*/  LEA R16, P0, R0.reuse, R45, 0x1 ;  /* 0x0000002d00107211 */ /* 0x040fe200078008ff */
[----:B------:R-:W-:Y:S02]  /*07e0*/  IMAD R5, R49, 0x2, R0 ;  /* 0x0000000231057824 */ /* 0x000fe400078e0200 */
[----:B------:R0:W4:Y:S01]  /*07f0*/  LDG.E.U16 R46, [R14.64] ;  /* 0x000000060e2e7981 */ /* 0x000122000c1e1500 */
[----:B------:R-:W-:-:S02]  /*0800*/  LEA.HI.X.SX32 R17, R0, R47, 0x1, P0 ;  /* 0x0000002f00117211 */ /* 0x000fc400000f0eff */
[C---:B-1----:R-:W-:Y:S01]  /*0810*/  LEA R10, P1, R5.reuse, R45, 0x1 ;  /* 0x0000002d050a7211 */ /* 0x042fe200078208ff */
[----:B------:R-:W4:Y:S04]  /*0820*/  LDG.E.U16 R12, [R12.64] ;  /* 0x000000060c0c7981 */ /* 0x000f28000c1e1500 */
[----:B------:R-:W4:Y:S01]  /*0830*/  LDG.E.U16 R16, [R16.64] ;  /* 0x0000000610107981 */ /* 0x000f22000c1e1500 */
[----:B------:R-:W-:Y:S02]  /*0840*/  LEA.HI.X.SX32 R11, R5, R47, 0x1, P1 ;  /* 0x0000002f050b7211 */ /* 0x000fe400008f0eff */
[----:B------:R-:W-:Y:S02]  /*0850*/  LEA R4, P0, R19, R45, 0x1 ;  /* 0x0000002d13047211 */ /* 0x000fe400078008ff */
[----:B------:R-:W-:-:S02]  /*0860*/  LEA R0, R49, R5, 0x1 ;  /* 0x0000000531007211 */ /* 0x000fc400078e08ff */
[----:B------:R-:W-:Y:S01]  /*0870*/  LEA.HI.X.SX32 R5, R19, R47, 0x1, P0 ;  /* 0x0000002f13057211 */ /* 0x000fe200000f0eff */
[----:B------:R1:W4:Y:S04]  /*0880*/  LDG.E.U16 R11, [R10.64] ;  /* 0x000000060a0b7981 */ /* 0x000328000c1e1500 */
[----:B------:R1:W4:Y:S01]  /*0890*/  LDG.E.U16 R4, [R4.64] ;  /* 0x0000000604047981 */ /* 0x000322000c1e1500 */
[CC--:B0-----:R-:W-:Y:S02]  /*08a0*/  LEA R6, P0, R20.reuse, R45.reuse, 0x1 ;  /* 0x0000002d14067211 */ /* 0x0c1fe400078008ff */
[----:B------:R-:W-:Y:S02]  /*08b0*/  LEA R8, P1, R21, R45, 0x1 ;  /* 0x0000002d15087211 */ /* 0x000fe400078208ff */
[----:B------:R-:W-:-:S02]  /*08c0*/  LEA.HI.X.SX32 R7, R20, R47, 0x1, P0 ;  /* 0x0000002f14077211 */ /* 0x000fc400000f0eff */
[C---:B------:R-:W-:Y:S02]  /*08d0*/  LEA R14, P0, R0.reuse, R45, 0x1 ;  /* 0x0000002d000e7211 */ /* 0x040fe400078008ff */
[-C--:B------:R-:W-:Y:S01]  /*08e0*/  LEA.HI.X.SX32 R9, R21, R47.reuse, 0x1, P1 ;  /* 0x0000002f15097211 */ /* 0x080fe200008f0eff */
[----:B------:R-:W4:Y:S01]  /*08f0*/  LDG.E.U16 R6, [R6.64] ;  /* 0x0000000606067981 */ /* 0x000f22000c1e1500 */
[----:B------:R-:W-:-:S03]  /*0900*/  LEA.HI.X.SX32 R15, R0, R47, 0x1, P0 ;  /* 0x0000002f000f7211 */ /* 0x000fc600000f0eff */
[----:B------:R-:W4:Y:S04]  /*0910*/  LDG.E.U16 R8, [R8.64] ;  /* 0x0000000608087981 */ /* 0x000f28000c1e1500 */
[----:B------:R-:W4:Y:S01]  /*0920*/  LDG.E.U16 R14, [R14.64] ;  /* 0x000000060e0e7981 */ /* 0x000f22000c1e1500 */
[----:B-1----:R-:W-:Y:S02]  /*0930*/  LOP3.LUT R10, R48, 0x3f, RZ, 0xc0, !PT ;  /* 0x0000003f300a7812 */ /* 0x002fe400078ec0ff */
[----:B------:R-:W-:-:S03]  /*0940*/  SHF.R.S32.HI R3, RZ, 0x6, R48 ;  /* 0x00000006ff037819 */ /* 0x000fc60000011430 */
[----:B------:R-:W-:Y:S01]  /*0950*/  IMAD.SHL.U32 R0, R10, 0x2, RZ ;  /* 0x000000020a007824 */ /* 0x000fe200078e00ff */
[----:B------:R-:W-:-:S04]  /*0960*/  SGXT R3, R3, 0x1 ;  /* 0x000000010303781a */ /* 0x000fc80000000200 */
[----:B------:R-:W-:-:S04]  /*0970*/  LOP3.LUT R3, R0, 0x90, R3, 0x78, !PT ;  /* 0x0000009000037812 */ /* 0x000fc800078e7803 */
[C---:B------:R-:W-:Y:S02]  /*0980*/  LOP3.LUT R53, R3.reuse, 0x20, RZ, 0x3c, !PT ;  /* 0x0000002003357812 */ /* 0x040fe400078e3cff */
[C---:B------:R-:W-:Y:S02]  /*0990*/  LOP3.LUT R52, R3.reuse, 0x40, RZ, 0x3c, !PT ;  /* 0x0000004003347812 */ /* 0x040fe400078e3cff */
[----:B------:R-:W-:Y:S01]  /*09a0*/  LOP3.LUT R0, R3, 0x60, RZ, 0x3c, !PT ;  /* 0x0000006003007812 */ /* 0x000fe200078e3cff */
[----:B------:R-:W-:Y:S01]  /*09b0*/  IMAD.MOV.U32 R147, RZ, RZ, 0x3f800000 ;  /* 0x3f800000ff937424 */ /* 0x000fe200078e00ff */
[----:B------:R-:W-:Y:S01]  /*09c0*/  CS2R R112, SRZ ;  /* 0x0000000000707805 */ /* 0x000fe2000001ff00 */
[----:B------:R-:W-:Y:S01]  /*09d0*/  IMAD.MOV.U32 R146, RZ, RZ, 0x3f800000 ;  /* 0x3f800000ff927424 */ /* 0x000fe200078e00ff */
[----:B------:R-:W-:Y:S01]  /*09e0*/  CS2R R114, SRZ ;  /* 0x0000000000727805 */ /* 0x000fe2000001ff00 */
        /* <DEDUP_REMOVED lines=14> */
[C---:B------:R-:W-:Y:S01]  /*0ad0*/  LOP3.LUT R5, R48.reuse, 0x60, RZ, 0xc0, !PT ;  /* 0x0000006030057812 */ /* 0x040fe200078ec0ff */
[----:B------:R-:W-:Y:S01]  /*0ae0*/  IMAD.SHL.U32 R74, R48, 0x2, RZ ;  /* 0x00000002304a7824 */ /* 0x000fe200078e00ff */
[----:B--2---:R-:W-:Y:S04]  /*0af0*/  STS.U16 [R3+0x4000], R22 ;  /* 0x0040001603007388 */ /* 0x004fe80000000400 */
[----:B---3--:R-:W-:Y:S04]  /*0b00*/  STS.U16 [R3+0x4400], R26 ;  /* 0x0044001a03007388 */ /* 0x008fe80000000400 */
[----:B-----5:R-:W-:Y:S04]  /*0b10*/  STS.U16 [R3+0x4800], R30 ;  /* 0x0048001e03007388 */ /* 0x020fe80000000400 */
[----:B------:R-:W-:Y:S04]  /*0b20*/  STS.U16 [R3+0x4c00], R34 ;  /* 0x004c002203007388 */ /* 0x000fe80000000400 */
[----:B----4-:R-:W-:Y:S04]  /*0b30*/  STS.U16 [R3+0x5000], R38 ;  /* 0x0050002603007388 */ /* 0x010fe80000000400 */
[----:B------:R-:W-:Y:S04]  /*0b40*/  STS.U16 [R3+0x5400], R42 ;  /* 0x0054002a03007388 */ /* 0x000fe80000000400 */
        /* <DEDUP_REMOVED lines=22> */
[----:B------:R0:W-:Y:S02]  /*0cb0*/  STS.U16 [R0+0x5300], R4 ;  /* 0x0053000400007388 */ /* 0x0001e40000000400 */
[----:B0-----:R-:W-:-:S04]  /*0cc0*/  IADD3 R4, R18, 0x40, RZ ;  /* 0x0000004012047810 */ /* 0x001fc80007ffe0ff */
[----:B------:R-:W-:Y:S01]  /*0cd0*/  ISETP.GE.AND P0, PT, R4, 0x1, PT ;  /* 0x000000010400780c */ /* 0x000fe20003f06270 */
[----:B------:R-:W-:Y:S01]  /*0ce0*/  STS.U16 [R0+0x5700], R6 ;  /* 0x0057000600007388 */ /* 0x000fe20000000400 */
[----:B------:R-:W-:Y:S01]  /*0cf0*/  IMAD.MOV.U32 R2, RZ, RZ, -0x800000 ;  /* 0xff800000ff027424 */ /* 0x000fe200078e00ff */
[----:B------:R-:W-:Y:S02]  /*0d00*/  LOP3.LUT R34, R48, 0x7f, RZ, 0xc0, !PT ;  /* 0x0000007f30227812 */ /* 0x000fe400078ec0ff */
[----:B------:R-:W-:Y:S04]  /*0d10*/  STS.U16 [R0+0x5b00], R8 ;  /* 0x005b000800007388 */ /* 0x000fe80000000400 */
[----:B------:R0:W-:Y:S02]  /*0d20*/  STS.U16 [R0+0x5f00], R14 ;  /* 0x005f000e00007388 */ /* 0x0001e40000000400 */
[----:B0-----:R-:W-:-:S02]  /*0d30*/  IMAD.MOV.U32 R0, RZ, RZ, -0x800000 ;  /* 0xff800000ff007424 */ /* 0x001fc400078e00ff */
[----:B------:R-:W-:Y:S05]  /*0d40*/  @!P0 BRA `(.L_x_0) ;  /* 0x00007b2000008947 */ /* 0x000fea0003800000 */
[----:B------:R-:W-:Y:S01]  /*0d50*/  IMAD R8, R51, c[0x0][0x1a4], RZ ;  /* 0x0000690033087a24 */ /* 0x000fe200078e02ff */
[----:B------:R-:W-:Y:S01]  /*0d60*/  LOP3.LUT R31, R74, 0x10, RZ, 0xc0, !PT ;  /* 0x000000104a1f7812 */ /* 0x000fe200078ec0ff */
[----:B------:R-:W-:Y:S01]  /*0d70*/  IMAD.MOV.U32 R39, RZ, RZ, c[0x0][0x1a4] ;  /* 0x00006900ff277624 */ /* 0x000fe200078e00ff */
[----:B------:R-:W-:Y:S01]  /*0d80*/  LOP3.LUT R9, R48, 0x7, RZ, 0xc0, !PT ;  /* 0x0000000730097812 */ /* 0x000fe200078ec0ff */
[----:B------:R-:W-:Y:S01]  /*0d90*/  IMAD R10, R10, c[0x0][0x1a8], RZ ;  /* 0x00006a000a0a7a24 */ /* 0x000fe200078e02ff */
[----:B------:R-:W-:Y:S01]  /*0da0*/  LOP3.LUT R33, R31, 0x60, R48, 0xf8, !PT ;  /* 0x000000601f217812 */ /* 0x000fe200078ef830 */
[C---:B------:R-:W-:Y:S01]  /*0db0*/  IMAD R11, R39.reuse, 0x2, R8 ;  /* 0x00000002270b7824 */ /* 0x040fe200078e0208 */
[----:B------:R-:W-:Y:S01]  /*0dc0*/  SHF.R.U32.HI R4, RZ, 0x2, R48 ;  /* 0x00000002ff047819 */ /* 0x000fe20000011630 */
[----:B------:R-:W-:Y:S01]  /*0dd0*/  IMAD R0, R50, c[0x0][0x1a0], RZ ;  /* 0x0000680032007a24 */ /* 0x000fe200078e02ff */
[----:B------:R-:W-:Y:S01]  /*0de0*/  SHF.R.U32.HI R5, RZ, 0x1, R5 ;  /* 0x00000001ff057819 */ /* 0x000fe20000011605 */
[C---:B------:R-:W-:Y:S01]  /*0df0*/  IMAD R12, R39.reuse, 0x2, R11 ;  /* 0x00000002270c7824 */ /* 0x040fe200078e020b */
[----:B------:R-:W-:Y:S01]  /*0e00*/  SGXT.U32 R4, R4, 0x3 ;  /* 0x000000030404781a */ /* 0x000fe20000000000 */
[----:B------:R-:W-:Y:S01]  /*0e10*/  IMAD R2, R50, c[0x0][0x1b0], RZ ;  /* 0x00006c0032027a24 */ /* 0x000fe200078e02ff */
[----:B------:R-:W-:Y:S01]  /*0e20*/  CS2R R112, SRZ ;  /* 0x0000000000707805 */ /* 0x000fe2000001ff00 */
[C---:B------:R-:W-:Y:S01]  /*0e30*/  IMAD R13, R39.reuse, 0x2, R12 ;  /* 0x00000002270d7824 */ /* 0x040fe200078e020c */
[----:B------:R-:W-:Y:S01]  /*0e40*/  LOP3.LUT R5, R18, R5, R4, 0xfe, !PT ;  /* 0x0000000512057212 */ /* 0x000fe200078efe04 */
[----:B------:R-:W-:Y:S01]  /*0e50*/  IMAD R30, R34, c[0x0][0x1b4], RZ ;  /* 0x00006d00221e7a24 */ /* 0x000fe200078e02ff */
[----:B------:R-:W-:Y:S01]  /*0e60*/  CS2R R114, SRZ ;  /* 0x0000000000727805 */ /* 0x000fe2000001ff00 */
[----:B------:R-:W-:Y:S01]  /*0e70*/  IMAD.SHL.U32 R7, R10, 0x2, RZ ;  /* 0x000000020a077824 */ /* 0x000fe200078e00ff */
[C---:B------:R-:W-:Y:S01]  /*0e80*/  LEA R14, R39.reuse, R13, 0x1 ;  /* 0x0000000d270e7211 */ /* 0x040fe200078e08ff */
[----:B------:R-:W-:Y:S01]  /*0e90*/  IMAD.SHL.U32 R6, R0, 0x2, RZ ;  /* 0x0000000200067824 */ /* 0x000fe200078e00ff */
[----:B------:R-:W-:Y:S01]  /*0ea0*/  CS2R R104, SRZ ;  /* 0x0000000000687805 */ /* 0x000fe2000001ff00 */
[----:B------:R-:W-:Y:S01]  /*0eb0*/  IMAD.SHL.U32 R46, R2, 0x2, RZ ;  /* 0x00000002022e7824 */ /* 0x000fe200078e00ff */
[----:B------:R-:W-:Y:S01]  /*0ec0*/  CS2R R106, SRZ ;  /* 0x00000000006a7805 */ /* 0x000fe2000001ff00 */
[----:B------:R-:W-:Y:S01]  /*0ed0*/  IMAD R15, R39, 0x2, R14 ;  /* 0x00000002270f7824 */ /* 0x000fe200078e020e */
[----:B------:R-:W-:Y:S01]  /*0ee0*/  IADD3 R35, P0, P1, R7, c[0x0][0x168], R6 ;  /* 0x00005a0007237a10 */ /* 0x000fe2000791e006 */
[----:B------:R-:W-:Y:S01]  /*0ef0*/  IMAD.SHL.U32 R47, R30, 0x2, RZ ;  /* 0x000000021e2f7824 */ /* 0x000fe200078e00ff */
[----:B------:R-:W-:Y:S01]  /*0f00*/  CS2R R88, SRZ ;  /* 0x0000000000587805 */ /* 0x000fe2000001ff00 */
[----:B------:R-:W-:Y:S01]  /*0f10*/  IMAD R16, R39, 0x2, R15 ;  /* 0x0000000227107824 */ /* 0x000fe200078e020f */
[----:B------:R-:W-:Y:S01]  /*0f20*/  CS2R R90, SRZ ;  /* 0x00000000005a7805 */ /* 0x000fe2000001ff00 */
[----:B------:R-:W-:Y:S01]  /*0f30*/  IMAD.HI R7, R10, 0x2, RZ ;  /* 0x000000020a077827 */ /* 0x000fe200078e02ff */
[----:B------:R-:W-:Y:S01]  /*0f40*/  IADD3 R46, P2, P3, R47, c[0x0][0x170], R46 ;  /* 0x00005c002f2e7a10 */ /* 0x000fe20007b5e02e */
[----:B------:R-:W-:Y:S01]  /*0f50*/  CS2R R96, SRZ ;  /* 0x0000000000607805 */ /* 0x000fe2000001ff00 */
[----:B------:R-:W-:Y:S01]  /*0f60*/  CS2R R98, SRZ ;  /* 0x0000000000627805 */ /* 0x000fe2000001ff00 */
[C---:B------:R-:W-:Y:S01]  /*0f70*/  IMAD R17, R39.reuse, 0x2, R16 ;  /* 0x0000000227117824 */ /* 0x040fe200078e0210 */
[----:B------:R-:W-:Y:S01]  /*0f80*/  CS2R R92, SRZ ;  /* 0x00000000005c7805 */ /* 0x000fe2000001ff00 */
[----:B------:R-:W-:Y:S01]  /*0f90*/  IMAD.HI R0, R0, 0x2, RZ ;  /* 0x0000000200007827 */ /* 0x000fe200078e02ff */
[----:B------:R-:W-:Y:S01]  /*0fa0*/  CS2R R94, SRZ ;  /* 0x00000000005e7805 */ /* 0x000fe2000001ff00 */
[----:B------:R-:W-:Y:S01]  /*0fb0*/  CS2R R84, SRZ ;  /* 0x0000000000547805 */ /* 0x000fe2000001ff00 */
[----:B------:R-:W-:Y:S01]  /*0fc0*/  CS2R R86, SRZ ;  /* 0x0000000000567805 */ /* 0x000fe2000001ff00 */
[----:B------:R-:W-:Y:S01]  /*0fd0*/  IMAD R19, R39, 0x2, R17 ;  /* 0x0000000227137824 */ /* 0x000fe200078e0211 */
[----:B------:R-:W-:Y:S01]  /*0fe0*/  IADD3.X R37, R7, c[0x0][0x16c], R0, P0, P1 ;  /* 0x00005b0007257a10 */ /* 0x000fe200007e2400 */
[----:B------:R-:W-:Y:S01]  /*0ff0*/  IMAD.HI R6, R2, 0x2, RZ ;  /* 0x0000000202067827 */ /* 0x000fe200078e02ff */
[CC--:B------:R-:W-:Y:S01]  /*1000*/  LEA R44, P0, R8.reuse, R35.reuse, 0x1 ;  /* 0x00000023082c7211 */ /* 0x0c0fe200078008ff */
[----:B------:R-:W-:Y:S01]  /*1010*/  CS2R R78, SRZ ;  /* 0x00000000004e7805 */ /* 0x000fe2000001ff00 */
[----:B------:R-:W-:Y:S01]  /*1020*/  LEA R42, P1, R11, R35, 0x1 ;  /* 0x000000230b2a7211 */ /* 0x000fe200078208ff */
[----:B------:R-:W-:Y:S01]  /*1030*/  IMAD R20, R39, 0x2, R19 ;  /* 0x0000000227147824 */ /* 0x000fe200078e0213 */
[-C--:B------:R-:W-:Y:S01]  /*1040*/  LEA.HI.X.SX32 R45, R8, R37.reuse, 0x1, P0 ;  /* 0x00000025082d7211 */ /* 0x080fe200000f0eff */
[----:B------:R-:W-:Y:S01]  /*1050*/  IMAD.HI R31, R30, 0x2, RZ ;  /* 0x000000021e1f7827 */ /* 0x000fe200078e02ff */
[----:B------:R-:W-:Y:S01]  /*1060*/  LEA.HI.X.SX32 R43, R11, R37, 0x1, P1 ;  /* 0x000000250b2b7211 */ /* 0x000fe200008f0eff */
[----:B------:R-:W-:Y:S01]  /*1070*/  CS2R R80, SRZ ;  /* 0x0000000000507805 */ /* 0x000fe2000001ff00 */
[----:B------:R-:W-:Y:S01]  /*1080*/  CS2R R82, SRZ ;  /* 0x0000000000527805 */ /* 0x000fe2000001ff00 */
[----:B------:R-:W-:Y:S01]  /*1090*/  IMAD R21, R39, 0x2, R20 ;  /* 0x0000000227157824 */ /* 0x000fe200078e0214 */
[----:B------:R-:W-:Y:S01]  /*10a0*/  IADD3.X R47, R31, c[0x0][0x174], R6, P2, P3 ;  /* 0x00005d001f2f7a10 */ /* 0x000fe200017e6406 */
[----:B------:R-:W-:Y:S01]  /*10b0*/  IMAD.SHL.U32 R32, R48, 0x40, RZ ;  /* 0x0000004030207824 */ /* 0x000fe200078e00ff */
[C---:B------:R-:W-:Y:S01]  /*10c0*/  LEA R40, P2, R12.reuse, R35, 0x1 ;  /* 0x000000230c287211 */ /* 0x040fe200078408ff */
[----:B------:R-:W-:Y:S01]  /*10d0*/  IMAD R22, R39, 0x2, R21 ;  /* 0x0000000227167824 */ /* 0x000fe200078e0215 */
[----:B------:R-:W-:Y:S01]  /*10e0*/  STL.64 [R1+0x2e0], R44 ;  /* 0x0002e02c01007387 */ /* 0x000fe20000100a00 */
[----:B------:R-:W-:Y:S01]  /*10f0*/  IMAD R10, R9, 0x90, RZ ;  /* 0x00000090090a7824 */ /* 0x000fe200078e02ff */
[----:B------:R-:W-:Y:S01]  /*1100*/  LEA.HI.X.SX32 R41, R12, R37, 0x1, P2 ;  /* 0x000000250c297211 */ /* 0x000fe200010f0eff */
[C---:B------:R-:W-:Y:S01]  /*1110*/  IMAD R23, R39.reuse, 0x2, R22 ;  /* 0x0000000227177824 */ /* 0x040fe200078e0216 */
[----:B------:R-:W-:Y:S01]  /*1120*/  LOP3.LUT R32, R32, 0x400, RZ, 0xc0, !PT ;  /* 0x0000040020207812 */ /* 0x000fe200078ec0ff */
[----:B------:R0:W-:Y:S01]  /*1130*/  STL.64 [R1+0x2d8], R42 ;  /* 0x0002d82a01007387 */ /* 0x0001e20000100a00 */
[C---:B------:R-:W-:Y:S01]  /*1140*/  LOP3.LUT R33, R10.reuse, R33, RZ, 0x3c, !PT ;  /* 0x000000210a217212 */ /* 0x040fe200078e3cff */
[----:B------:R-:W-:Y:S01]  /*1150*/  IMAD R24, R39, 0x2, R23 ;  /* 0x0000000227187824 */ /* 0x000fe200078e0217 */
[----:B------:R-:W-:Y:S01]  /*1160*/  LOP3.LUT R10, R10, 0x30, R74, 0x78, !PT ;  /* 0x000000300a0a7812 */ /* 0x000fe200078e784a */
[----:B------:R1:W-:Y:S01]  /*1170*/  STL.64 [R1+0x2d0], R40 ;  /* 0x0002d02801007387 */ /* 0x0003e20000100a00 */
[----:B------:R-:W-:Y:S01]  /*1180*/  IMAD R9, R9, 0x110, RZ ;  /* 0x0000011009097824 */ /* 0x000fe200078e02ff */
[----:B------:R-:W-:Y:S01]  /*1190*/  LOP3.LUT R252, R5, 0x8, RZ, 0xfc, !PT ;  /* 0x0000000805fc7812 */ /* 0x000fe200078efcff */
[----:B------:R-:W-:Y:S01]  /*11a0*/  IMAD R25, R39, 0x2, R24 ;  /* 0x0000000227197824 */ /* 0x000fe200078e0218 */
[----:B------:R-:W-:Y:S01]  /*11b0*/  UMOV UR4, URZ ;  /* 0x0000003f00047c82 */ /* 0x000fe20008000000 */
[----:B------:R-:W-:Y:S01]  /*11c0*/  IMAD.IADD R6, R32, 0x1, R33 ;  /* 0x0000000120067824 */ /* 0x000fe200078e0221 */
[----:B------:R-:W-:Y:S01]  /*11d0*/  LEA R32, P2, R15, R35, 0x1 ;  /* 0x000000230f207211 */ /* 0x000fe200078408ff */
[----:B------:R-:W-:Y:S01]  /*11e0*/  IMAD.MOV.U32 R147, RZ, RZ, 0x3f800000 ;  /* 0x3f800000ff937424 */ /* 0x000fe200078e00ff */
[----:B------:R-:W-:Y:S01]  /*11f0*/  LEA R26, R39, R25, 0x1 ;  /* 0x00000019271a7211 */ /* 0x000fe200078e08ff */
[----:B------:R-:W-:Y:S01]  /*1200*/  IMAD.MOV.U32 R109, RZ, RZ, -0x800000 ;  /* 0xff800000ff6d7424 */ /* 0x000fe200078e00ff */
[-C--:B0-----:R-:W-:Y:S01]  /*1210*/  LEA R42, P0, R13, R35.reuse, 0x1 ;  /* 0x000000230d2a7211 */ /* 0x081fe200078008ff */
[----:B------:R-:W-:Y:S01]  /*1220*/  IMAD.MOV.U32 R121, RZ, RZ, -0x800000 ;  /* 0xff800000ff797424 */ /* 0x000fe200078e00ff */
[C---:B-1----:R-:W-:Y:S01]  /*1230*/  LEA R40, P1, R14.reuse, R35, 0x1 ;  /* 0x000000230e287211 */ /* 0x042fe200078208ff */
[----:B------:R-:W-:Y:S01]  /*1240*/  IMAD R27, R39, 0x2, R26 ;  /* 0x00000002271b7824 */ /* 0x000fe200078e021a */
[-C--:B------:R-:W-:Y:S01]  /*1250*/  LEA.HI.X.SX32 R43, R13, R37.reuse, 0x1, P0 ;  /* 0x000000250d2b7211 */ /* 0x080fe200000f0eff */
[----:B------:R-:W-:Y:S01]  /*1260*/  IMAD.MOV.U32 R146, RZ, RZ, 0x3f800000 ;  /* 0x3f800000ff927424 */ /* 0x000fe200078e00ff */
[-C--:B------:R-:W-:Y:S01]  /*1270*/  LEA.HI.X.SX32 R41, R14, R37.reuse, 0x1, P1 ;  /* 0x000000250e297211 */ /* 0x080fe200008f0eff */
[----:B------:R-:W-:Y:S01]  /*1280*/  IMAD R28, R39, 0x2, R27 ;  /* 0x00000002271c7824 */ /* 0x000fe200078e021b */
[----:B------:R-:W-:Y:S01]  /*1290*/  LEA.HI.X.SX32 R33, R15, R37, 0x1, P2 ;  /* 0x000000250f217211 */ /* 0x000fe200010f0eff */
[----:B------:R0:W-:Y:S01]  /*12a0*/  STL.64 [R1+0x2c8], R42 ;  /* 0x0002c82a01007387 */ /* 0x0001e20000100a00 */
[----:B------:R-:W-:Y:S01]  /*12b0*/  LOP3.LUT R9, R9, 0x30, R74, 0x78, !PT ;  /* 0x0000003009097812 */ /* 0x000fe200078e784a */
[----:B------:R-:W-:-:S02]  /*12c0*/  IMAD R4, R39, 0x2, R28 ;  /* 0x0000000227047824 */ /* 0x000fc400078e021c */
[----:B------:R1:W-:Y:S02]  /*12d0*/  STL.64 [R1+0x2c0], R40 ;  /* 0x0002c02801007387 */ /* 0x0003e40000100a00 */
[C---:B------:R-:W-:Y:S02]  /*12e0*/  IMAD R18, R39.reuse, 0x2, R4 ;  /* 0x0000000227127824 */ /* 0x040fe400078e0204 */
[----:B------:R2:W-:Y:S02]  /*12f0*/  STL.64 [R1+0x2b8], R32 ;  /* 0x0002b82001007387 */ /* 0x0005e40000100a00 */
[----:B------:R-:W-:Y:S01]  /*1300*/  IMAD R29, R39, 0x2, R18 ;  /* 0x00000002271d7824 */ /* 0x000fe200078e0212 */
[----:B0-----:R-:W-:-:S04]  /*1310*/  LEA R42, P0, R16, R35, 0x1 ;  /* 0x00000023102a7211 */ /* 0x001fc800078008ff */
[----:B------:R-:W-:Y:S02]  /*1320*/  LEA R2, R39, R29, 0x1 ;  /* 0x0000001d27027211 */ /* 0x000fe400078e08ff */
[----:B-1----:R-:W-:Y:S02]  /*1330*/  LEA R40, P1, R17, R35, 0x1 ;  /* 0x0000002311287211 */ /* 0x002fe400078208ff */
[----:B------:R-:W-:Y:S01]  /*1340*/  LEA.HI.X.SX32 R43, R16, R37, 0x1, P0 ;  /* 0x00000025102b7211 */ /* 0x000fe200000f0eff */
[----:B------:R-:W-:Y:S01]  /*1350*/  IMAD R30, R39, 0x2, R2 ;  /* 0x00000002271e7824 */ /* 0x000fe200078e0202 */
[----:B--2---:R-:W-:Y:S02]  /*1360*/  LEA R32, P2, R19, R35, 0x1 ;  /* 0x0000002313207211 */ /* 0x004fe400078408ff */
[-C--:B------:R-:W-:Y:S01]  /*1370*/  LEA.HI.X.SX32 R41, R17, R37.reuse, 0x1, P1 ;  /* 0x0000002511297211 */ /* 0x080fe200008f0eff */
[----:B------:R-:W-:Y:S01]  /*1380*/  STL.64 [R1+0x2b0], R42 ;  /* 0x0002b02a01007387 */ /* 0x000fe20000100a00 */
[----:B------:R-:W-:Y:S01]  /*1390*/  LEA.HI.X.SX32 R33, R19, R37, 0x1, P2 ;  /* 0x0000002513217211 */ /* 0x000fe200010f0eff */
[C---:B------:R-:W-:Y:S01]  /*13a0*/  IMAD R0, R39.reuse, 0x2, R30 ;  /* 0x0000000227007824 */ /* 0x040fe200078e021e */
[C---:B------:R-:W-:Y:S01]  /*13b0*/  LEA R16, P2, R22.reuse, R35, 0x1 ;  /* 0x0000002316107211 */ /* 0x040fe200078408ff */
[----:B------:R0:W-:Y:S02]  /*13c0*/  STL.64 [R1+0x2a8], R40 ;  /* 0x0002a82801007387 */ /* 0x0001e40000100a00 */
[C---:B------:R-:W-:Y:S01]  /*13d0*/  IMAD R7, R39.reuse, 0x2, R0 ;  /* 0x0000000227077824 */ /* 0x040fe200078e0200 */
[----:B------:R-:W-:Y:S01]  /*13e0*/  LEA.HI.X.SX32 R17, R22, R37, 0x1, P2 ;  /* 0x0000002516117211 */ /* 0x000fe200010f0eff */
[----:B------:R1:W-:Y:S02]  /*13f0*/  STL.64 [R1+0x2a0], R32 ;  /* 0x0002a02001007387 */ /* 0x0003e40000100a00 */
[----:B------:R-:W-:-:S02]  /*1400*/  IMAD R8, R39, 0x2, R7 ;  /* 0x0000000227087824 */ /* 0x000fc400078e0207 */
[----:B------:R2:W-:Y:S02]  /*1410*/  STL.64 [R1+0x288], R16 ;  /* 0x0002881001007387 */ /* 0x0005e40000100a00 */
[----:B------:R-:W-:Y:S01]  /*1420*/  IMAD R11, R39, 0x2, R8 ;  /* 0x00000002270b7824 */ /* 0x000fe200078e0208 */
[----:B0-----:R-:W-:-:S03]  /*1430*/  LEA R40, P0, R20, R35, 0x1 ;  /* 0x0000002314287211 */ /* 0x001fc600078008ff */
[----:B------:R-:W-:Y:S01]  /*1440*/  IMAD R12, R39, 0x2, R11 ;  /* 0x00000002270c7824 */ /* 0x000fe200078e020b */
[----:B-1----:R-:W-:Y:S02]  /*1450*/  LEA R32, P1, R21, R35, 0x1 ;  /* 0x0000002315207211 */ /* 0x002fe400078208ff */
[-C--:B------:R-:W-:Y:S01]  /*1460*/  LEA.HI.X.SX32 R41, R20, R37.reuse, 0x1, P0 ;  /* 0x0000002514297211 */ /* 0x080fe200000f0eff */
[----:B------:R-:W-:Y:S01]  /*1470*/  IMAD R13, R39, 0x2, R12 ;  /* 0x00000002270d7824 */ /* 0x000fe200078e020c */
[----:B------:R-:W-:Y:S02]  /*1480*/  LEA.HI.X.SX32 R33, R21, R37, 0x1, P1 ;  /* 0x0000002515217211 */ /* 0x000fe400008f0eff */
[----:B------:R-:W-:Y:S01]  /*1490*/  LEA R20, P2, R25, R35, 0x1 ;  /* 0x0000002319147211 */ /* 0x000fe200078408ff */
[----:B------:R0:W-:Y:S01]  /*14a0*/  STL.64 [R1+0x298], R40 ;  /* 0x0002982801007387 */ /* 0x0001e20000100a00 */
[----:B------:R-:W-:Y:S02]  /*14b0*/  IMAD R14, R39, 0x2, R13 ;  /* 0x00000002270e7824 */ /* 0x000fe400078e020d */
[----:B------:R-:W-:Y:S01]  /*14c0*/  LEA.HI.X.SX32 R21, R25, R37, 0x1, P2 ;  /* 0x0000002519157211 */ /* 0x000fe200010f0eff */
[----:B------:R1:W-:Y:S01]  /*14d0*/  STL.64 [R1+0x290], R32 ;  /* 0x0002902001007387 */ /* 0x0003e20000100a00 */
[----:B------:R-:W-:Y:S01]  /*14e0*/  LEA R22, P2, R28, R35, 0x1 ;  /* 0x000000231c167211 */ /* 0x000fe200078408ff */
[----:B------:R-:W-:-:S05]  /*14f0*/  IMAD R15, R39, 0x2, R14 ;  /* 0x00000002270f7824 */ /* 0x000fca00078e020e */
[----:B--2---:R-:W-:Y:S02]  /*1500*/  LEA R16, R39, R15, 0x1 ;  /* 0x0000000f27107211 */ /* 0x004fe400078e08ff */
[-C--:B0-----:R-:W-:Y:S02]  /*1510*/  LEA R40, P0, R23, R35.reuse, 0x1 ;  /* 0x0000002317287211 */ /* 0x081fe400078008ff */
[C---:B-1----:R-:W-:Y:S01]  /*1520*/  LEA R32, P1, R24.reuse, R35, 0x1 ;  /* 0x0000002318207211 */ /* 0x042fe200078208ff */
[----:B------:R-:W-:Y:S01]  /*1530*/  IMAD R17, R39, 0x2, R16 ;  /* 0x0000000227117824 */ /* 0x000fe200078e0210 */
[-C--:B------:R-:W-:Y:S02]  /*1540*/  LEA.HI.X.SX32 R41, R23, R37.reuse, 0x1, P0 ;  /* 0x0000002517297211 */ /* 0x080fe400000f0eff */
[-C--:B------:R-:W-:Y:S01]  /*1550*/  LEA.HI.X.SX32 R33, R24, R37.reuse, 0x1, P1 ;  /* 0x0000002518217211 */ /* 0x080fe200008f0eff */
[----:B------:R-:W-:Y:S01]  /*1560*/  IMAD R19, R39, 0x2, R17 ;  /* 0x0000000227137824 */ /* 0x000fe200078e0211 */
[----:B------:R-:W-:Y:S01]  /*1570*/  LEA.HI.X.SX32 R23, R28, R37, 0x1, P2 ;  /* 0x000000251c177211 */ /* 0x000fe200010f0eff */
[----:B------:R0:W-:Y:S01]  /*1580*/  STL.64 [R1+0x280], R40 ;  /* 0x0002802801007387 */ /* 0x0001e20000100a00 */
[----:B------:R-:W-:-:S03]  /*1590*/  LEA R24, P2, R29, R35, 0x1 ;  /* 0x000000231d187211 */ /* 0x000fc600078408ff */
[----:B------:R1:W-:Y:S01]  /*15a0*/  STL.64 [R1+0x278], R32 ;  /* 0x0002782001007387 */ /* 0x0003e20000100a00 */
[----:B------:R-:W-:-:S03]  /*15b0*/  LEA.HI.X.SX32 R25, R29, R37, 0x1, P2 ;  /* 0x000000251d197211 */ /* 0x000fc600010f0eff */
[----:B------:R2:W-:Y:S01]  /*15c0*/  STL.64 [R1+0x270], R20 ;  /* 0x0002701401007387 */ /* 0x0005e20000100a00 */
[CC--:B0-----:R-:W-:Y:S02]  /*15d0*/  LEA R40, P0, R26.reuse, R35.reuse, 0x1 ;  /* 0x000000231a287211 */ /* 0x0c1fe400078008ff */
[C---:B-1----:R-:W-:Y:S02]  /*15e0*/  LEA R32, P1, R27.reuse, R35, 0x1 ;  /* 0x000000231b207211 */ /* 0x042fe400078208ff */
[-C--:B------:R-:W-:Y:S02]  /*15f0*/  LEA.HI.X.SX32 R41, R26, R37.reuse, 0x1, P0 ;  /* 0x000000251a297211 */ /* 0x080fe400000f0eff */
[----:B------:R-:W-:Y:S01]  /*1600*/  LEA.HI.X.SX32 R33, R27, R37, 0x1, P1 ;  /* 0x000000251b217211 */ /* 0x000fe200008f0eff */
[C---:B--2---:R-:W-:Y:S01]  /*1610*/  IMAD R20, R39.reuse, 0x2, R19 ;  /* 0x0000000227147824 */ /* 0x044fe200078e0213 */
[C---:B------:R-:W-:Y:S01]  /*1620*/  LEA R26, P1, R18.reuse, R35, 0x1 ;  /* 0x00000023121a7211 */ /* 0x040fe200078208ff */
[----:B------:R-:W-:Y:S02]  /*1630*/  STL.64 [R1+0x268], R40 ;  /* 0x0002682801007387 */ /* 0x000fe40000100a00 */
[----:B------:R-:W-:Y:S01]  /*1640*/  IMAD R21, R39, 0x2, R20 ;  /* 0x0000000227157824 */ /* 0x000fe200078e0214 */
[----:B------:R-:W-:Y:S01]  /*1650*/  LEA.HI.X.SX32 R27, R18, R37, 0x1, P1 ;  /* 0x00000025121b7211 */ /* 0x000fe200008f0eff */
[----:B------:R0:W-:Y:S04]  /*1660*/  STL.64 [R1+0x260], R32 ;  /* 0x0002602001007387 */ /* 0x0001e80000100a00 */
[----:B------:R1:W-:Y:S01]  /*1670*/  STL.64 [R1+0x258], R22 ;  /* 0x0002581601007387 */ /* 0x0003e20000100a00 */
[----:B0-----:R-:W-:-:S04]  /*1680*/  LEA R32, P0, R4, R35, 0x1 ;  /* 0x0000002304207211 */ /* 0x001fc800078008ff */
[----:B------:R-:W-:Y:S01]  /*1690*/  LEA.HI.X.SX32 R33, R4, R37, 0x1, P0 ;  /* 0x0000002504217211 */ /* 0x000fe200000f0eff */
[----:B-1----:R-:W-:-:S04]  /*16a0*/  IMAD R22, R39, 0x2, R21 ;  /* 0x0000000227167824 */ /* 0x002fc800078e0215 */
[----:B------:R0:W-:Y:S01]  /*16b0*/  STL.64 [R1+0x250], R32 ;  /* 0x0002502001007387 */ /* 0x0001e20000100a00 */
[----:B------:R-:W-:-:S03]  /*16c0*/  IMAD R4, R39, 0x2, R22 ;  /* 0x0000000227047824 */ /* 0x000fc600078e0216 */
[----:B------:R1:W-:Y:S01]  /*16d0*/  STL.64 [R1+0x248], R26 ;  /* 0x0002481a01007387 */ /* 0x0003e20000100a00 */
[----:B------:R-:W-:-:S03]  /*16e0*/  IMAD R18, R39, 0x2, R4 ;  /* 0x0000000227127824 */ /* 0x000fc600078e0204 */
[----:B------:R2:W-:Y:S01]  /*16f0*/  STL.64 [R1+0x240], R24 ;  /* 0x0002401801007387 */ /* 0x0005e20000100a00 */
[-C--:B0-----:R-:W-:Y:S02]  /*1700*/  LEA R32, P0, R2, R35.reuse, 0x1 ;  /* 0x0000002302207211 */ /* 0x081fe400078008ff */
[----:B-1----:R-:W-:Y:S02]  /*1710*/  LEA R26, P1, R30, R35, 0x1 ;  /* 0x000000231e1a7211 */ /* 0x002fe400078208ff */
[----:B------:R-:W-:Y:S02]  /*1720*/  LEA.HI.X.SX32 R33, R2, R37, 0x1, P0 ;  /* 0x0000002502217211 */ /* 0x000fe400000f0eff */
[----:B--2---:R-:W-:Y:S02]  /*1730*/  LEA R24, P2, R0, R35, 0x1 ;  /* 0x0000002300187211 */ /* 0x004fe400078408ff */
[-C--:B------:R-:W-:Y:S01]  /*1740*/  LEA.HI.X.SX32 R27, R30, R37.reuse, 0x1, P1 ;  /* 0x000000251e1b7211 */ /* 0x080fe200008f0eff */
[----:B------:R-:W-:Y:S01]  /*1750*/  STL.64 [R1+0x238], R32 ;  /* 0x0002382001007387 */ /* 0x000fe20000100a00 */
[----:B------:R-:W-:Y:S01]  /*1760*/  LEA.HI.X.SX32 R25, R0, R37, 0x1, P2 ;  /* 0x0000002500197211 */ /* 0x000fe200010f0eff */
[----:B------:R-:W-:Y:S01]  /*1770*/  IMAD R0, R39, 0x2, R18 ;  /* 0x0000000227007824 */ /* 0x000fe200078e0212 */
[----:B------:R-:W-:Y:S01]  /*1780*/  LEA R28, P0, R7, R35, 0x1 ;  /* 0x00000023071c7211 */ /* 0x000fe200078008ff */
[----:B------:R0:W-:Y:S02]  /*1790*/  STL.64 [R1+0x230], R26 ;  /* 0x0002301a01007387 */ /* 0x0001e40000100a00 */
[----:B------:R-:W-:Y:S01]  /*17a0*/  IMAD R2, R39, 0x2, R0 ;  /* 0x0000000227027824 */ /* 0x000fe200078e0200 */
[----:B------:R-:W-:Y:S01]  /*17b0*/  LEA.HI.X.SX32 R29, R7, R37, 0x1, P0 ;  /* 0x00000025071d7211 */ /* 0x000fe200000f0eff */
[----:B------:R1:W-:Y:S02]  /*17c0*/  STL.64 [R1+0x228], R24 ;  /* 0x0002281801007387 */ /* 0x0003e40000100a00 */
[----:B------:R-:W-:-:S02]  /*17d0*/  IMAD R7, R39, 0x2, R2 ;  /* 0x0000000227077824 */ /* 0x000fc400078e0202 */
[----:B------:R2:W-:Y:S01]  /*17e0*/  STL.64 [R1+0x220], R28 ;  /* 0x0002201c01007387 */ /* 0x0005e20000100a00 */
[CC--:B0-----:R-:W-:Y:S02]  /*17f0*/  LEA R26, P1, R8.reuse, R35.reuse, 0x1 ;  /* 0x00000023081a7211 */ /* 0x0c1fe400078208ff */
[C---:B-1----:R-:W-:Y:S02]  /*1800*/  LEA R24, P2, R11.reuse, R35, 0x1 ;  /* 0x000000230b187211 */ /* 0x042fe400078408ff */
[-C--:B------:R-:W-:Y:S02]  /*1810*/  LEA.HI.X.SX32 R27, R8, R37.reuse, 0x1, P1 ;  /* 0x00000025081b7211 */ /* 0x080fe400008f0eff */
[----:B------:R-:W-:Y:S02]  /*1820*/  LEA.HI.X.SX32 R25, R11, R37, 0x1, P2 ;  /* 0x000000250b197211 */ /* 0x000fe400010f0eff */
[----:B--2---:R-:W-:Y:S01]  /*1830*/  LEA R28, P0, R12, R35, 0x1 ;  /* 0x000000230c1c7211 */ /* 0x004fe200078008ff */
[----:B------:R0:W-:Y:S01]  /*1840*/  STL.64 [R1+0x218], R26 ;  /* 0x0002181a01007387 */ /* 0x0001e20000100a00 */
[----:B------:R-:W-:-:S02]  /*1850*/  LEA R8, R39, R7, 0x1 ;  /* 0x0000000727087211 */ /* 0x000fc400078e08ff */
[----:B------:R-:W-:Y:S01]  /*1860*/  LEA.HI.X.SX32 R29, R12, R37, 0x1, P0 ;  /* 0x000000250c1d7211 */ /* 0x000fe200000f0eff */
[----:B------:R1:W-:Y:S02]  /*1870*/  STL.64 [R1+0x210], R24 ;  /* 0x0002101801007387 */ /* 0x0003e40000100a00 */
[C---:B------:R-:W-:Y:S02]  /*1880*/  IMAD R11, R39.reuse, 0x2, R8 ;  /* 0x00000002270b7824 */ /* 0x040fe400078e0208 */
[----:B------:R2:W-:Y:S02]  /*1890*/  STL.64 [R1+0x208], R28 ;  /* 0x0002081c01007387 */ /* 0x0005e40000100a00 */
[----:B------:R-:W-:Y:S01]  /*18a0*/  IMAD R12, R39, 0x2, R11 ;  /* 0x00000002270c7824 */ /* 0x000fe200078e020b */
[-C--:B0-----:R-:W-:Y:S02]  /*18b0*/  LEA R26, P1, R13, R35.reuse, 0x1 ;  /* 0x000000230d1a7211 */ /* 0x081fe400078208ff */
[----:B-1----:R-:W-:-:S02]  /*18c0*/  LEA R24, P2, R14, R35, 0x1 ;  /* 0x000000230e187211 */ /* 0x002fc400078408ff */
[-C--:B------:R-:W-:Y:S01]  /*18d0*/  LEA.HI.X.SX32 R27, R13, R37.reuse, 0x1, P1 ;  /* 0x000000250d1b7211 */ /* 0x080fe200008f0eff */
[----:B------:R-:W-:Y:S01]  /*18e0*/  IMAD R13, R39, 0x2, R12 ;  /* 0x00000002270d7824 */ /* 0x000fe200078e020c */
[----:B------:R-:W-:Y:S02]  /*18f0*/  LEA.HI.X.SX32 R25, R14, R37, 0x1, P2 ;  /* 0x000000250e197211 */ /* 0x000fe400010f0eff */
[----:B--2---:R-:W-:Y:S01]  /*1900*/  LEA R28, P0, R15, R35, 0x1 ;  /* 0x000000230f1c7211 */ /* 0x004fe200078008ff */
[----:B------:R0:W-:Y:S01]  /*1910*/  STL.64 [R1+0x200], R26 ;  /* 0x0002001a01007387 */ /* 0x0001e20000100a00 */
[----:B------:R-:W-:Y:S02]  /*1920*/  IMAD R14, R39, 0x2, R13 ;  /* 0x00000002270e7824 */ /* 0x000fe400078e020d */
[----:B------:R-:W-:Y:S01]  /*1930*/  LEA.HI.X.SX32 R29, R15, R37, 0x1, P0 ;  /* 0x000000250f1d7211 */ /* 0x000fe200000f0eff */
[----:B------:R1:W-:Y:S01]  /*1940*/  STL.64 [R1+0x1f8], R24 ;  /* 0x0001f81801007387 */ /* 0x0003e20000100a00 */
[----:B------:R-:W-:-:S03]  /*1950*/  IMAD R15, R39, 0x2, R14 ;  /* 0x00000002270f7824 */ /* 0x000fc600078e020e */
[----:B------:R2:W-:Y:S01]  /*1960*/  STL.64 [R1+0x1f0], R28 ;  /* 0x0001f01c01007387 */ /* 0x0005e20000100a00 */
[CC--:B0-----:R-:W-:Y:S02]  /*1970*/  LEA R26, P1, R16.reuse, R35.reuse, 0x1 ;  /* 0x00000023101a7211 */ /* 0x0c1fe400078208ff */
[----:B-1----:R-:W-:Y:S02]  /*1980*/  LEA R24, P2, R17, R35, 0x1 ;  /* 0x0000002311187211 */ /* 0x002fe400078408ff */
[-C--:B------:R-:W-:Y:S01]  /*1990*/  LEA.HI.X.SX32 R27, R16, R37.reuse, 0x1, P1 ;  /* 0x00000025101b7211 */ /* 0x080fe200008f0eff */
[----:B------:R-:W-:Y:S01]  /*19a0*/  IMAD R16, R39, 0x2, R15 ;  /* 0x0000000227107824 */ /* 0x000fe200078e020f */
[----:B------:R-:W-:Y:S02]  /*19b0*/  LEA.HI.X.SX32 R25, R17, R37, 0x1, P2 ;  /* 0x0000002511197211 */ /* 0x000fe400010f0eff */
[C---:B--2---:R-:W-:Y:S01]  /*19c0*/  LEA R28, P0, R19.reuse, R35, 0x1 ;  /* 0x00000023131c7211 */ /* 0x044fe200078008ff */
[----:B------:R0:W-:Y:S03]  /*19d0*/  STL.64 [R1+0x1e8], R26 ;  /* 0x0001e81a01007387 */ /* 0x0001e60000100a00 */
[----:B------:R-:W-:Y:S01]  /*19e0*/  LEA.HI.X.SX32 R29, R19, R37, 0x1, P0 ;  /* 0x00000025131d7211 */ /* 0x000fe200000f0eff */
[----:B------:R1:W-:Y:S04]  /*19f0*/  STL.64 [R1+0x1e0], R24 ;  /* 0x0001e01801007387 */ /* 0x0003e80000100a00 */
[----:B------:R2:W-:Y:S01]  /*1a00*/  STL.64 [R1+0x1d8], R28 ;  /* 0x0001d81c01007387 */ /* 0x0005e20000100a00 */
[----:B0-----:R-:W-:-:S02]  /*1a10*/  LEA R26, P1, R20, R35, 0x1 ;  /* 0x00000023141a7211 */ /* 0x001fc400078208ff */
[C---:B-1----:R-:W-:Y:S02]  /*1a20*/  LEA R24, P2, R21.reuse, R35, 0x1 ;  /* 0x0000002315187211 */ /* 0x042fe400078408ff */
[-C--:B------:R-:W-:Y:S02]  /*1a30*/  LEA.HI.X.SX32 R27, R20, R37.reuse, 0x1, P1 ;  /* 0x00000025141b7211 */ /* 0x080fe400008f0eff */
[----:B------:R-:W-:Y:S02]  /*1a40*/  LEA.HI.X.SX32 R25, R21, R37, 0x1, P2 ;  /* 0x0000002515197211 */ /* 0x000fe400010f0eff */
[C---:B--2---:R-:W-:Y:S01]  /*1a50*/  LEA R28, P0, R22.reuse, R35, 0x1 ;  /* 0x00000023161c7211 */ /* 0x044fe200078008ff */
[----:B------:R0:W-:Y:S03]  /*1a60*/  STL.64 [R1+0x1d0], R26 ;  /* 0x0001d01a01007387 */ /* 0x0001e60000100a00 */
[----:B------:R-:W-:Y:S01]  /*1a70*/  LEA.HI.X.SX32 R29, R22, R37, 0x1, P0 ;  /* 0x00000025161d7211 */ /* 0x000fe200000f0eff */
[----:B------:R1:W-:Y:S04]  /*1a80*/  STL.64 [R1+0x1c8], R24 ;  /* 0x0001c81801007387 */ /* 0x0003e80000100a00 */
[----:B------:R-:W-:Y:S01]  /*1a90*/  STL.64 [R1+0x1c0], R28 ;  /* 0x0001c01c01007387 */ /* 0x000fe20000100a00 */
[----:B0-----:R-:W-:-:S02]  /*1aa0*/  LEA R26, P1, R4, R35, 0x1 ;  /* 0x00000023041a7211 */ /* 0x001fc400078208ff */
[----:B-1----:R-:W-:Y:S02]  /*1ab0*/  LEA R24, P2, R18, R35, 0x1 ;  /* 0x0000002312187211 */ /* 0x002fe400078408ff */
[-C--:B------:R-:W-:Y:S01]  /*1ac0*/  LEA.HI.X.SX32 R27, R4, R37.reuse, 0x1, P1 ;  /* 0x00000025041b7211 */ /* 0x080fe200008f0eff */
[C---:B------:R-:W-:Y:S01]  /*1ad0*/  IMAD R4, R39.reuse, 0x2, R16 ;  /* 0x0000000227047824 */ /* 0x040fe200078e0210 */
[----:B------:R-:W-:Y:S02]  /*1ae0*/  LEA.HI.X.SX32 R25, R18, R37, 0x1, P2 ;  /* 0x0000002512197211 */ /* 0x000fe400010f0eff */
[CC--:B------:R-:W-:Y:S01]  /*1af0*/  LEA R22, P1, R2.reuse, R35.reuse, 0x1 ;  /* 0x0000002302167211 */ /* 0x0c0fe200078208ff */
[----:B------:R-:W-:Y:S01]  /*1b00*/  IMAD R17, R39, 0x2, R4 ;  /* 0x0000000227117824 */ /* 0x000fe200078e0204 */
[----:B------:R-:W-:Y:S01]  /*1b10*/  LEA R20, P2, R7, R35, 0x1 ;  /* 0x0000002307147211 */ /* 0x000fe200078408ff */
[----:B------:R0:W-:Y:S01]  /*1b20*/  STL.64 [R1+0x1b0], R24 ;  /* 0x0001b01801007387 */ /* 0x0001e20000100a00 */
[----:B------:R-:W-:-:S02]  /*1b30*/  LEA.HI.X.SX32 R23, R2, R37, 0x1, P1 ;  /* 0x0000002502177211 */ /* 0x000fc400008f0eff */
[----:B------:R-:W-:Y:S01]  /*1b40*/  LEA.HI.X.SX32 R21, R7, R37, 0x1, P2 ;  /* 0x0000002507157211 */ /* 0x000fe200010f0eff */
[----:B------:R-:W-:Y:S01]  /*1b50*/  STL.64 [R1+0x1b8], R26 ;  /* 0x0001b81a01007387 */ /* 0x000fe20000100a00 */
[----:B------:R-:W-:-:S04]  /*1b60*/  LEA R18, P2, R12, R35, 0x1 ;  /* 0x000000230c127211 */ /* 0x000fc800078408ff */
[----:B------:R-:W-:Y:S02]  /*1b70*/  LEA.HI.X.SX32 R19, R12, R37, 0x1, P2 ;  /* 0x000000250c137211 */ /* 0x000fe400010f0eff */
[----:B0-----:R-:W-:-:S04]  /*1b80*/  LEA R24, P0, R0, R35, 0x1 ;  /* 0x0000002300187211 */ /* 0x001fc800078008ff */
[----:B------:R-:W-:Y:S01]  /*1b90*/  LEA.HI.X.SX32 R25, R0, R37, 0x1, P0 ;  /* 0x0000002500197211 */ /* 0x000fe200000f0eff */
[----:B------:R-:W-:-:S04]  /*1ba0*/  IMAD R0, R39, 0x2, R17 ;  /* 0x0000000227007824 */ /* 0x000fc800078e0211 */
[----:B------:R-:W-:Y:S01]  /*1bb0*/  STL.64 [R1+0x1a8], R24 ;  /* 0x0001a81801007387 */ /* 0x000fe20000100a00 */
[----:B------:R-:W-:-:S03]  /*1bc0*/  IMAD R2, R39, 0x2, R0 ;  /* 0x0000000227027824 */ /* 0x000fc600078e0200 */
[----:B------:R0:W-:Y:S02]  /*1bd0*/  STL.64 [R1+0x1a0], R22 ;  /* 0x0001a01601007387 */ /* 0x0001e40000100a00 */
[----:B------:R-:W-:Y:S02]  /*1be0*/  LEA R7, R39, R2, 0x1 ;  /* 0x0000000227077211 */ /* 0x000fe400078e08ff */
[----:B------:R1:W-:Y:S01]  /*1bf0*/  STL.64 [R1+0x198], R20 ;  /* 0x0001981401007387 */ /* 0x0003e20000100a00 */
[CC--:B0-----:R-:W-:Y:S02]  /*1c00*/  LEA R22, P0, R8.reuse, R35.reuse, 0x1 ;  /* 0x0000002308167211 */ /* 0x0c1fe400078008ff */
[----:B-1----:R-:W-:Y:S02]  /*1c10*/  LEA R20, P1, R11, R35, 0x1 ;  /* 0x000000230b147211 */ /* 0x002fe400078208ff */
[-C--:B------:R-:W-:Y:S01]  /*1c20*/  LEA.HI.X.SX32 R23, R8, R37.reuse, 0x1, P0 ;  /* 0x0000002508177211 */ /* 0x080fe200000f0eff */
[----:B------:R-:W-:Y:S01]  /*1c30*/  IMAD R8, R39, 0x2, R7 ;  /* 0x0000000227087824 */ /* 0x000fe200078e0207 */
[----:B------:R-:W-:-:S03]  /*1c40*/  LEA.HI.X.SX32 R21, R11, R37, 0x1, P1 ;  /* 0x000000250b157211 */ /* 0x000fc600008f0eff */
[----:B------:R0:W-:Y:S01]  /*1c50*/  STL.64 [R1+0x190], R22 ;  /* 0x0001901601007387 */ /* 0x0001e20000100a00 */
[----:B------:R-:W-:-:S03]  /*1c60*/  IMAD R11, R39, 0x2, R8 ;  /* 0x00000002270b7824 */ /* 0x000fc600078e0208 */
[----:B------:R1:W-:Y:S01]  /*1c70*/  STL.64 [R1+0x188], R20 ;  /* 0x0001881401007387 */ /* 0x0003e20000100a00 */
[----:B------:R-:W-:-:S03]  /*1c80*/  IMAD R12, R39, 0x2, R11 ;  /* 0x00000002270c7824 */ /* 0x000fc600078e020b */
[----:B------:R2:W-:Y:S01]  /*1c90*/  STL.64 [R1+0x180], R18 ;  /* 0x0001801201007387 */ /* 0x0005e20000100a00 */
[CC--:B0-----:R-:W-:Y:S02]  /*1ca0*/  LEA R22, P0, R13.reuse, R35.reuse, 0x1 ;  /* 0x000000230d167211 */ /* 0x0c1fe400078008ff */
[C---:B-1----:R-:W-:Y:S02]  /*1cb0*/  LEA R20, P1, R14.reuse, R35, 0x1 ;  /* 0x000000230e147211 */ /* 0x042fe400078208ff */
[----:B------:R-:W-:Y:S02]  /*1cc0*/  LEA.HI.X.SX32 R23, R13, R37, 0x1, P0 ;  /* 0x000000250d177211 */ /* 0x000fe400000f0eff */
[C---:B--2---:R-:W-:Y:S02]  /*1cd0*/  LEA R18, P2, R15.reuse, R35, 0x1 ;  /* 0x000000230f127211 */ /* 0x044fe400078408ff */
[-C--:B------:R-:W-:Y:S01]  /*1ce0*/  LEA.HI.X.SX32 R21, R14, R37.reuse, 0x1, P1 ;  /* 0x000000250e157211 */ /* 0x080fe200008f0eff */
[----:B------:R0:W-:Y:S01]  /*1cf0*/  STL.64 [R1+0x178], R22 ;  /* 0x0001781601007387 */ /* 0x0001e20000100a00 */
[----:B------:R-:W-:-:S03]  /*1d00*/  LEA.HI.X.SX32 R19, R15, R37, 0x1, P2 ;  /* 0x000000250f137211 */ /* 0x000fc600010f0eff */
[----:B------:R1:W-:Y:S04]  /*1d10*/  STL.64 [R1+0x170], R20 ;  /* 0x0001701401007387 */ /* 0x0003e80000100a00 */
[----:B------:R2:W-:Y:S01]  /*1d20*/  STL.64 [R1+0x168], R18 ;  /* 0x0001681201007387 */ /* 0x0005e20000100a00 */
[-C--:B0-----:R-:W-:Y:S02]  /*1d30*/  LEA R22, P0, R16, R35.reuse, 0x1 ;  /* 0x0000002310167211 */ /* 0x081fe400078008ff */
[----:B-1----:R-:W-:Y:S02]  /*1d40*/  LEA R20, P1, R4, R35, 0x1 ;  /* 0x0000002304147211 */ /* 0x002fe400078208ff */
[----:B------:R-:W-:Y:S02]  /*1d50*/  LEA.HI.X.SX32 R23, R16, R37, 0x1, P0 ;  /* 0x0000002510177211 */ /* 0x000fe400000f0eff */
[----:B--2---:R-:W-:-:S02]  /*1d60*/  LEA R18, P2, R17, R35, 0x1 ;  /* 0x0000002311127211 */ /* 0x004fc400078408ff */
        /* <DEDUP_REMOVED lines=8> */
[----:B------:R1:W-:Y:S01]  /*1df0*/  STL.64 [R1+0x150], R18 ;  /* 0x0001501201007387 */ /* 0x0003e20000100a00 */
[----:B0-----:R-:W-:-:S02]  /*1e00*/  LEA R20, P0, R0, R35, 0x1 ;  /* 0x0000002300147211 */ /* 0x001fc400078008ff */
[----:B-1----:R-:W-:Y:S02]  /*1e10*/  LEA R18, P1, R2, R35, 0x1 ;  /* 0x0000002302127211 */ /* 0x002fe400078208ff */
[-C--:B------:R-:W-:Y:S01]  /*1e20*/  LEA.HI.X.SX32 R21, R0, R37.reuse, 0x1, P0 ;  /* 0x0000002500157211 */ /* 0x080fe200000f0eff */
[----:B------:R-:W-:Y:S01]  /*1e30*/  IMAD R0, R39, 0x2, R13 ;  /* 0x0000000227007824 */ /* 0x000fe200078e020d */
[----:B------:R-:W-:Y:S02]  /*1e40*/  LEA.HI.X.SX32 R19, R2, R37, 0x1, P1 ;  /* 0x0000002502137211 */ /* 0x000fe400008f0eff */
[----:B------:R-:W-:Y:S01]  /*1e50*/  LEA R16, P1, R11, R35, 0x1 ;  /* 0x000000230b107211 */ /* 0x000fe200078208ff */
[----:B------:R-:W-:Y:S01]  /*1e60*/  STL.64 [R1+0x148], R20 ;  /* 0x0001481401007387 */ /* 0x000fe20000100a00 */
[----:B------:R-:W-:Y:S02]  /*1e70*/  IMAD R2, R39, 0x2, R0 ;  /* 0x0000000227027824 */ /* 0x000fe400078e0200 */
[----:B------:R-:W-:Y:S01]  /*1e80*/  LEA.HI.X.SX32 R17, R11, R37, 0x1, P1 ;  /* 0x000000250b117211 */ /* 0x000fe200008f0eff */
[----:B------:R0:W-:Y:S01]  /*1e90*/  STL.64 [R1+0x140], R18 ;  /* 0x0001401201007387 */ /* 0x0001e20000100a00 */
[----:B------:R-:W-:-:S03]  /*1ea0*/  IMAD R7, R39, 0x2, R2 ;  /* 0x0000000227077824 */ /* 0x000fc600078e0202 */
[----:B------:R1:W-:Y:S01]  /*1eb0*/  STL.64 [R1+0x138], R14 ;  /* 0x0001380e01007387 */ /* 0x0003e20000100a00 */
[-C--:B0-----:R-:W-:Y:S02]  /*1ec0*/  LEA R18, P0, R8, R35.reuse, 0x1 ;  /* 0x0000002308127211 */ /* 0x081fe400078008ff */
[----:B-1----:R-:W-:Y:S02]  /*1ed0*/  LEA R14, P2, R12, R35, 0x1 ;  /* 0x000000230c0e7211 */ /* 0x002fe400078408ff */
[-C--:B------:R-:W-:Y:S01]  /*1ee0*/  LEA.HI.X.SX32 R19, R8, R37.reuse, 0x1, P0 ;  /* 0x0000002508137211 */ /* 0x080fe200000f0eff */
[----:B------:R-:W-:Y:S01]  /*1ef0*/  IMAD R8, R39, 0x2, R7 ;  /* 0x0000000227087824 */ /* 0x000fe200078e0207 */
[----:B------:R-:W-:-:S03]  /*1f00*/  LEA.HI.X.SX32 R15, R12, R37, 0x1, P2 ;  /* 0x000000250c0f7211 */ /* 0x000fc600010f0eff */
[----:B------:R0:W-:Y:S04]  /*1f10*/  STL.64 [R1+0x130], R18 ;  /* 0x0001301201007387 */ /* 0x0001e80000100a00 */
[----:B------:R1:W-:Y:S04]  /*1f20*/  STL.64 [R1+0x128], R16 ;  /* 0x0001281001007387 */ /* 0x0003e80000100a00 */
[----:B------:R2:W-:Y:S01]  /*1f30*/  STL.64 [R1+0x120], R14 ;  /* 0x0001200e01007387 */ /* 0x0005e20000100a00 */
[-C--:B0-----:R-:W-:Y:S02]  /*1f40*/  LEA R18, P0, R4, R35.reuse, 0x1 ;  /* 0x0000002304127211 */ /* 0x081fe400078008ff */
[----:B-1----:R-:W-:-:S02]  /*1f50*/  LEA R16, P1, R13, R35, 0x1 ;  /* 0x000000230d107211 */ /* 0x002fc400078208ff */
[----:B------:R-:W-:Y:S01]  /*1f60*/  LEA.HI.X.SX32 R19, R4, R37, 0x1, P0 ;  /* 0x0000002504137211 */ /* 0x000fe200000f0eff */
[----:B------:R-:W-:Y:S01]  /*1f70*/  IMAD.MOV.U32 R4, RZ, RZ, RZ ;  /* 0x000000ffff047224 */ /* 0x000fe200078e00ff */
[C---:B--2---:R-:W-:Y:S02]  /*1f80*/  LEA R14, P2, R0.reuse, R35, 0x1 ;  /* 0x00000023000e7211 */ /* 0x044fe400078408ff */
[-C--:B------:R-:W-:Y:S01]  /*1f90*/  LEA.HI.X.SX32 R17, R13, R37.reuse, 0x1, P1 ;  /* 0x000000250d117211 */ /* 0x080fe200008f0eff */
[----:B------:R0:W-:Y:S01]  /*1fa0*/  STL.64 [R1+0x118], R18 ;  /* 0x0001181201007387 */ /* 0x0001e20000100a00 */
[----:B------:R-:W-:Y:S01]  /*1fb0*/  LEA.HI.X.SX32 R15, R0, R37, 0x1, P2 ;  /* 0x00000025000f7211 */ /* 0x000fe200010f0eff */
[----:B------:R-:W-:Y:S02]  /*1fc0*/  IMAD R0, R39, 0x2, R8 ;  /* 0x0000000227007824 */ /* 0x000fe400078e0208 */
[----:B------:R1:W-:Y:S03]  /*1fd0*/  STL.64 [R1+0x110], R16 ;  /* 0x0001101001007387 */ /* 0x0003e60000100a00 */
[C---:B------:R-:W-:Y:S01]  /*1fe0*/  LEA R12, P3, R0.reuse, R35, 0x1 ;  /* 0x00000023000c7211 */ /* 0x040fe200078608ff */
[----:B------:R2:W-:Y:S03]  /*1ff0*/  STL.64 [R1+0x108], R14 ;  /* 0x0001080e01007387 */ /* 0x0005e60000100a00 */
[----:B------:R-:W-:-:S02]  /*2000*/  LEA.HI.X.SX32 R13, R0, R37, 0x1, P3 ;  /* 0x00000025000d7211 */ /* 0x000fc400018f0eff */
[----:B------:R-:W-:Y:S02]  /*2010*/  MOV R0, c[0x0][0x1b8] ;  /* 0x00006e0000007a02 */ /* 0x000fe40000000f00 */
[-C--:B0-----:R-:W-:Y:S02]  /*2020*/  LEA R18, P0, R2, R35.reuse, 0x1 ;  /* 0x0000002302127211 */ /* 0x081fe400078008ff */
[C---:B-1----:R-:W-:Y:S01]  /*2030*/  LEA R16, P1, R7.reuse, R35, 0x1 ;  /* 0x0000002307107211 */ /* 0x042fe200078208ff */
[----:B------:R-:W-:Y:S01]  /*2040*/  IMAD R56, R0, 0x22, RZ ;  /* 0x0000002200387824 */ /* 0x000fe200078e02ff */
[----:B------:R-:W-:Y:S01]  /*2050*/  LEA.HI.X.SX32 R19, R2, R37, 0x1, P0 ;  /* 0x0000002502137211 */ /* 0x000fe200000f0eff */
[----:B------:R-:W-:Y:S01]  /*2060*/  IMAD R57, R0, 0x11, RZ ;  /* 0x0000001100397824 */ /* 0x000fe200078e02ff */
[----:B--2---:R-:W-:Y:S01]  /*2070*/  LEA R14, P2, R8, R35, 0x1 ;  /* 0x00000023080e7211 */ /* 0x004fe200078408ff */
[----:B------:R-:W-:Y:S01]  /*2080*/  IMAD R242, R0, 0x44, RZ ;  /* 0x0000004400f27824 */ /* 0x000fe200078e02ff */
[-C--:B------:R-:W-:Y:S01]  /*2090*/  IADD3 R74, P6, R56, R46.reuse, RZ ;  /* 0x0000002e384a7210 */ /* 0x080fe20007fde0ff */
[----:B------:R-:W-:Y:S01]  /*20a0*/  STL.64 [R1+0x100], R18 ;  /* 0x0001001201007387 */ /* 0x000fe20000100a00 */
[-C--:B------:R-:W-:Y:S01]  /*20b0*/  LEA.HI.X.SX32 R17, R7, R37.reuse, 0x1, P1 ;  /* 0x0000002507117211 */ /* 0x080fe200008f0eff */
[----:B------:R-:W-:Y:S01]  /*20c0*/  IMAD R53, R0, 0x12, RZ ;  /* 0x0000001200357824 */ /* 0x000fe200078e02ff */
[----:B------:R-:W-:Y:S01]  /*20d0*/  LEA.HI.X.SX32 R15, R8, R37, 0x1, P2 ;  /* 0x00000025080f7211 */ /* 0x000fe200010f0eff */
[----:B------:R-:W-:Y:S01]  /*20e0*/  IMAD R51, R0, 0x24, RZ ;  /* 0x0000002400337824 */ /* 0x000fe200078e02ff */
[-C--:B------:R-:W-:Y:S01]  /*20f0*/  LEA.HI.X.SX32 R75, R57, R47.reuse, 0x1, P6 ;  /* 0x0000002f394b7211 */ /* 0x080fe200030f0eff */
[----:B------:R-:W-:Y:S01]  /*2100*/  STL.64 [R1+0xf8], R16 ;  /* 0x0000f81001007387 */ /* 0x000fe20000100a00 */
[-C--:B------:R-:W-:Y:S01]  /*2110*/  IADD3 R242, P0, R242, R46.reuse, RZ ;  /* 0x0000002ef2f27210 */ /* 0x080fe20007f1e0ff */
[C---:B------:R-:W-:Y:S01]  /*2120*/  IMAD R240, R0.reuse, 0x46, RZ ;  /* 0x0000004600f07824 */ /* 0x040fe200078e02ff */
[-C--:B------:R-:W-:Y:S01]  /*2130*/  IADD3 R76, P6, R53, R46.reuse, RZ ;  /* 0x0000002e354c7210 */ /* 0x080fe20007fde0ff */
[----:B------:R-:W-:Y:S01]  /*2140*/  STL.64 [R1+0xf0], R14 ;  /* 0x0000f00e01007387 */ /* 0x000fe20000100a00 */
[----:B------:R-:W-:Y:S01]  /*2150*/  IMAD R54, R0, 0x9, RZ ;  /* 0x0000000900367824 */ /* 0x000fe200078e02ff */
[-C--:B------:R-:W-:Y:S01]  /*2160*/  LEA.HI.X.SX32 R243, R56, R47.reuse, 0x1, P0 ;  /* 0x0000002f38f37211 */ /* 0x080fe200000f0eff */
[C---:B------:R-:W-:Y:S01]  /*2170*/  IMAD R244, R0.reuse, 0x42, RZ ;  /* 0x0000004200f47824 */ /* 0x040fe200078e02ff */
[----:B------:R-:W-:Y:S01]  /*2180*/  STL.64 [R1+0xe8], R12 ;  /* 0x0000e80c01007387 */ /* 0x000fe20000100a00 */
[----:B------:R-:W-:Y:S01]  /*2190*/  IMAD R48, R0, 0x26, RZ ;  /* 0x0000002600307824 */ /* 0x000fe200078e02ff */
[-C--:B------:R-:W-:Y:S01]  /*21a0*/  IADD3 R240, P1, R240, R46.reuse, RZ ;  /* 0x0000002ef0f07210 */ /* 0x080fe20007f3e0ff */
[C---:B------:R-:W-:Y:S01]  /*21b0*/  IMAD R55, R0.reuse, 0x23, RZ ;  /* 0x0000002300377824 */ /* 0x040fe200078e02ff */
[----:B------:R0:W-:Y:S01]  /*21c0*/  STL.64 [R1+0x60], R74 ;  /* 0x0000604a01007387 */ /* 0x0001e20000100a00 */
[----:B------:R-:W-:Y:S01]  /*21d0*/  IMAD R58, R0, 0x21, RZ ;  /* 0x00000021003a7824 */ /* 0x000fe200078e02ff */
[-C--:B------:R-:W-:Y:S01]  /*21e0*/  LEA.HI.X.SX32 R77, R54, R47.reuse, 0x1, P6 ;  /* 0x0000002f364d7211 */ /* 0x080fe200030f0eff */
[----:B------:R-:W-:Y:S01]  /*21f0*/  IMAD R49, R0, 0x13, RZ ;  /* 0x0000001300317824 */ /* 0x000fe200078e02ff */
[-C--:B------:R-:W-:Y:S01]  /*2200*/  IADD3 R244, P3, R244, R46.reuse, RZ ;  /* 0x0000002ef4f47210 */ /* 0x080fe20007f7e0ff */
[C---:B------:R-:W-:Y:S01]  /*2210*/  IMAD R236, R0.reuse, 0x4a, RZ ;  /* 0x0000004a00ec7824 */ /* 0x040fe200078e02ff */
[-C--:B------:R-:W-:Y:S01]  /*2220*/  LEA.HI.X.SX32 R241, R55, R47.reuse, 0x1, P1 ;  /* 0x0000002f37f17211 */ /* 0x080fe200008f0eff */
[----:B------:R-:W-:Y:S01]  /*2230*/  IMAD R234, R0, 0x4c, RZ ;  /* 0x0000004c00ea7824 */ /* 0x000fe200078e02ff */
[-C--:B------:R-:W-:Y:S01]  /*2240*/  LEA.HI.X.SX32 R245, R58, R47.reuse, 0x1, P3 ;  /* 0x0000002f3af57211 */ /* 0x080fe200018f0eff */
[----:B------:R-:W-:Y:S01]  /*2250*/  IMAD R232, R0, 0x4e, RZ ;  /* 0x0000004e00e87824 */ /* 0x000fe200078e02ff */
[-C--:B------:R-:W-:Y:S01]  /*2260*/  IADD3 R236, P4, R236, R46.reuse, RZ ;  /* 0x0000002eecec7210 */ /* 0x080fe20007f9e0ff */
[C---:B------:R-:W-:Y:S01]  /*2270*/  IMAD R238, R0.reuse, 0x48, RZ ;  /* 0x0000004800ee7824 */ /* 0x040fe200078e02ff */
[-C--:B0-----:R-:W-:Y:S01]  /*2280*/  IADD3 R74, P0, R51, R46.reuse, RZ ;  /* 0x0000002e334a7210 */ /* 0x081fe20007f1e0ff */
[----:B------:R-:W-:Y:S01]  /*2290*/  IMAD R50, R0, 0x25, RZ ;  /* 0x0000002500327824 */ /* 0x000fe200078e02ff */
[-C--:B------:R-:W-:Y:S01]  /*22a0*/  IADD3 R234, P2, R234, R46.reuse, RZ ;  /* 0x0000002eeaea7210 */ /* 0x080fe20007f5e0ff */
[C---:B------:R-:W-:Y:S01]  /*22b0*/  IMAD R44, R0.reuse, 0x27, RZ ;  /* 0x00000027002c7824 */ /* 0x040fe200078e02ff */
[-C--:B------:R-:W-:Y:S01]  /*22c0*/  LEA.HI.X.SX32 R75, R53, R47.reuse, 0x1, P0 ;  /* 0x0000002f354b7211 */ /* 0x080fe200000f0eff */
[----:B------:R-:W-:Y:S01]  /*22d0*/  IMAD R41, R0, 0x14, RZ ;  /* 0x0000001400297824 */ /* 0x000fe200078e02ff */
[-C--:B------:R-:W-:Y:S01]  /*22e0*/  IADD3 R54, P0, R48, R46.reuse, RZ ;  /* 0x0000002e30367210 */ /* 0x080fe20007f1e0ff */
[----:B------:R-:W-:Y:S01]  /*22f0*/  IMAD R39, R0, 0x28, RZ ;  /* 0x0000002800277824 */ /* 0x000fe200078e02ff */
[-C--:B------:R-:W-:Y:S01]  /*2300*/  IADD3 R232, P3, R232, R46.reuse, RZ ;  /* 0x0000002ee8e87210 */ /* 0x080fe20007f7e0ff */
[----:B------:R-:W-:Y:S01]  /*2310*/  IMAD R42, R0, 0xa, RZ ;  /* 0x0000000a002a7824 */ /* 0x000fe200078e02ff */
[-C--:B------:R-:W-:Y:S01]  /*2320*/  LEA.HI.X.SX32 R55, R49, R47.reuse, 0x1, P0 ;  /* 0x0000002f31377211 */ /* 0x080fe200000f0eff */
[----:B------:R-:W-:Y:S01]  /*2330*/  STL.64 [R1+0xa0], R76 ;  /* 0x0000a04c01007387 */ /* 0x000fe20000100a00 */
[-C--:B------:R-:W-:Y:S01]  /*2340*/  IADD3 R238, P5, R238, R46.reuse, RZ ;  /* 0x0000002eeeee7210 */ /* 0x080fe20007fbe0ff */
[----:B------:R-:W-:Y:S01]  /*2350*/  IMAD R35, R0, 0x2a, RZ ;  /* 0x0000002a00237824 */ /* 0x000fe200078e02ff */
[-C--:B------:R-:W-:Y:S01]  /*2360*/  LEA.HI.X.SX32 R237, R50, R47.reuse, 0x1, P4 ;  /* 0x0000002f32ed7211 */ /* 0x080fe200020f0eff */
[----:B------:R-:W-:Y:S01]  /*2370*/  STL.64 [R1+0x58], R74 ;  /* 0x0000584a01007387 */ /* 0x000fe20000100a00 */
[-C--:B------:R-:W-:Y:S01]  /*2380*/  LEA.HI.X.SX32 R235, R48, R47.reuse, 0x1, P2 ;  /* 0x0000002f30eb7211 */ /* 0x080fe200010f0eff */
[----:B------:R-:W-:Y:S01]  /*2390*/  IMAD R43, R0, 0x5, RZ ;  /* 0x00000005002b7824 */ /* 0x000fe200078e02ff */
[-C--:B------:R-:W-:Y:S01]  /*23a0*/  LEA.HI.X.SX32 R233, R44, R47.reuse, 0x1, P3 ;  /* 0x0000002f2ce97211 */ /* 0x080fe200018f0eff */
[----:B------:R0:W-:Y:S01]  /*23b0*/  STL.64 [R1+0x50], R54 ;  /* 0x0000503601007387 */ /* 0x0001e20000100a00 */
[-C--:B------:R-:W-:Y:S01]  /*23c0*/  IADD3 R50, P3, R39, R46.reuse, RZ ;  /* 0x0000002e27327210 */ /* 0x080fe20007f7e0ff */
[----:B------:R-:W-:Y:S01]  /*23d0*/  IMAD R228, R0, 0x52, RZ ;  /* 0x0000005200e47824 */ /* 0x000fe200078e02ff */
[-C--:B------:R-:W-:Y:S01]  /*23e0*/  IADD3 R56, P0, R42, R46.reuse, RZ ;  /* 0x0000002e2a387210 */ /* 0x080fe20007f1e0ff */
[C---:B------:R-:W-:Y:S01]  /*23f0*/  IMAD R224, R0.reuse, 0x54, RZ ;  /* 0x0000005400e07824 */ /* 0x040fe200078e02ff */
[-C--:B------:R-:W-:Y:S01]  /*2400*/  LEA.HI.X.SX32 R239, R51, R47.reuse, 0x1, P5 ;  /* 0x0000002f33ef7211 */ /* 0x080fe200028f0eff */
[C---:B------:R-:W-:Y:S01]  /*2410*/  IMAD R37, R0.reuse, 0x15, RZ ;  /* 0x0000001500257824 */ /* 0x040fe200078e02ff */
[-C--:B------:R-:W-:Y:S01]  /*2420*/  LEA.HI.X.SX32 R51, R41, R47.reuse, 0x1, P3 ;  /* 0x0000002f29337211 */ /* 0x080fe200018f0eff */
[C---:B------:R-:W-:Y:S01]  /*2430*/  IMAD R230, R0.reuse, 0x50, RZ ;  /* 0x0000005000e67824 */ /* 0x040fe200078e02ff */
[-C--:B------:R-:W-:Y:S01]  /*2440*/  LEA.HI.X.SX32 R57, R43, R47.reuse, 0x1, P0 ;  /* 0x0000002f2b397211 */ /* 0x080fe200000f0eff */
[----:B------:R-:W-:Y:S01]  /*2450*/  IMAD R38, R0, 0x29, RZ ;  /* 0x0000002900267824 */ /* 0x000fe200078e02ff */
[-C--:B------:R-:W-:Y:S01]  /*2460*/  IADD3 R228, P6, R228, R46.reuse, RZ ;  /* 0x0000002ee4e47210 */ /* 0x080fe20007fde0ff */
[C---:B------:R-:W-:Y:S01]  /*2470*/  IMAD R222, R0.reuse, 0x56, RZ ;  /* 0x0000005600de7824 */ /* 0x040fe200078e02ff */
[-C--:B0-----:R-:W-:Y:S01]  /*2480*/  IADD3 R54, P2, R41, R46.reuse, RZ ;  /* 0x0000002e29367210 */ /* 0x081fe20007f5e0ff */
[----:B------:R-:W-:Y:S01]  /*2490*/  IMAD R31, R0, 0x2c, RZ ;  /* 0x0000002c001f7824 */ /* 0x000fe200078e02ff */
[-C--:B------:R-:W-:Y:S01]  /*24a0*/  IADD3 R224, P5, R224, R46.reuse, RZ ;  /* 0x0000002ee0e07210 */ /* 0x080fe20007fbe0ff */
[----:B------:R-:W-:Y:S01]  /*24b0*/  IMAD.SHL.U32 R7, R34, 0x2, RZ ;  /* 0x0000000222077824 */ /* 0x000fe200078e00ff */
[-C--:B------:R-:W-:Y:S01]  /*24c0*/  LEA.HI.X.SX32 R55, R42, R47.reuse, 0x1, P2 ;  /* 0x0000002f2a377211 */ /* 0x080fe200010f0eff */
[C---:B------:R-:W-:Y:S01]  /*24d0*/  IMAD R32, R0.reuse, 0x16, RZ ;  /* 0x0000001600207824 */ /* 0x040fe200078e02ff */
[-C--:B------:R-:W-:Y:S01]  /*24e0*/  IADD3 R42, P3, R35, R46.reuse, RZ ;  /* 0x0000002e232a7210 */ /* 0x080fe20007f7e0ff */
[----:B------:R-:W-:Y:S01]  /*24f0*/  IMAD R34, R0, 0x2b, RZ ;  /* 0x0000002b00227824 */ /* 0x000fe200078e02ff */
[-C--:B------:R-:W-:Y:S01]  /*2500*/  IADD3 R230, P1, R230, R46.reuse, RZ ;  /* 0x0000002ee6e67210 */ /* 0x080fe20007f3e0ff */
[----:B------:R-:W-:Y:S01]  /*2510*/  STL.64 [R1+0xc0], R56 ;  /* 0x0000c03801007387 */ /* 0x000fe20000100a00 */
[-C--:B------:R-:W-:Y:S01]  /*2520*/  LEA.HI.X.SX32 R43, R37, R47.reuse, 0x1, P3 ;  /* 0x0000002f252b7211 */ /* 0x080fe200018f0eff */
[----:B------:R-:W-:Y:S01]  /*2530*/  IMAD R28, R0, 0x2e, RZ ;  /* 0x0000002e001c7824 */ /* 0x000fe200078e02ff */
[-C--:B------:R-:W-:Y:S01]  /*2540*/  LEA.HI.X.SX32 R229, R38, R47.reuse, 0x1, P6 ;  /* 0x0000002f26e57211 */ /* 0x080fe200030f0eff */
[----:B------:R-:W-:Y:S01]  /*2550*/  STL.64 [R1+0x98], R54 ;  /* 0x0000983601007387 */ /* 0x000fe20000100a00 */
[-C--:B------:R-:W-:Y:S01]  /*2560*/  LEA.HI.X.SX32 R225, R35, R47.reuse, 0x1, P5 ;  /* 0x0000002f23e17211 */ /* 0x080fe200028f0eff */
[----:B------:R-:W-:Y:S01]  /*2570*/  IMAD R33, R0, 0xb, RZ ;  /* 0x0000000b00217824 */ /* 0x000fe200078e02ff */
[-C--:B------:R-:W-:Y:S01]  /*2580*/  IADD3 R222, P4, R222, R46.reuse, RZ ;  /* 0x0000002edede7210 */ /* 0x080fe20007f9e0ff */
[----:B------:R-:W-:Y:S01]  /*2590*/  STL.64 [R1+0x48], R50 ;  /* 0x0000483201007387 */ /* 0x000fe20000100a00 */
[-C--:B------:R-:W-:Y:S01]  /*25a0*/  IADD3 R38, P5, R31, R46.reuse, RZ ;  /* 0x0000002e1f267210 */ /* 0x080fe20007fbe0ff */
[----:B------:R-:W-:Y:S01]  /*25b0*/  IMAD R29, R0, 0x17, RZ ;  /* 0x00000017001d7824 */ /* 0x000fe200078e02ff */
[-C--:B------:R-:W-:Y:S01]  /*25c0*/  LEA.HI.X.SX32 R231, R39, R47.reuse, 0x1, P1 ;  /* 0x0000002f27e77211 */ /* 0x080fe200008f0eff */
[----:B------:R0:W-:Y:S01]  /*25d0*/  STL.64 [R1+0x40], R42 ;  /* 0x0000402a01007387 */ /* 0x0001e20000100a00 */
[-C--:B------:R-:W-:Y:S01]  /*25e0*/  LEA.HI.X.SX32 R223, R34, R47.reuse, 0x1, P4 ;  /* 0x0000002f22df7211 */ /* 0x080fe200020f0eff */
[----:B------:R-:W-:Y:S01]  /*25f0*/  IMAD R216, R0, 0x5c, RZ ;  /* 0x0000005c00d87824 */ /* 0x000fe200078e02ff */
[-C--:B------:R-:W-:Y:S01]  /*2600*/  LEA.HI.X.SX32 R39, R32, R47.reuse, 0x1, P5 ;  /* 0x0000002f20277211 */ /* 0x080fe200028f0eff */
[----:B------:R-:W-:Y:S01]  /*2610*/  IMAD R24, R0, 0x6, RZ ;  /* 0x0000000600187824 */ /* 0x000fe200078e02ff */
[-C--:B------:R-:W-:Y:S01]  /*2620*/  IADD3 R34, P5, R28, R46.reuse, RZ ;  /* 0x0000002e1c227210 */ /* 0x080fe20007fbe0ff */
[----:B------:R-:W-:Y:S01]  /*2630*/  IMAD R218, R0, 0x5a, RZ ;  /* 0x0000005a00da7824 */ /* 0x000fe200078e02ff */
[-C--:B------:R-:W-:Y:S01]  /*2640*/  IADD3 R216, P1, R216, R46.reuse, RZ ;  /* 0x0000002ed8d87210 */ /* 0x080fe20007f3e0ff */
[C---:B------:R-:W-:Y:S01]  /*2650*/  IMAD R214, R0.reuse, 0x5e, RZ ;  /* 0x0000005e00d67824 */ /* 0x040fe200078e02ff */
[-C--:B------:R-:W-:Y:S01]  /*2660*/  LEA.HI.X.SX32 R35, R29, R47.reuse, 0x1, P5 ;  /* 0x0000002f1d237211 */ /* 0x080fe200028f0eff */
[----:B------:R-:W-:Y:S01]  /*2670*/  IMAD R26, R0, 0x3, RZ ;  /* 0x00000003001a7824 */ /* 0x000fe200078e02ff */
[-C--:B------:R-:W-:Y:S01]  /*2680*/  IADD3 R218, P2, R218, R46.reuse, RZ ;  /* 0x0000002edada7210 */ /* 0x080fe20007f5e0ff */
[----:B------:R-:W-:Y:S01]  /*2690*/  IMAD R18, R0, 0x30, RZ ;  /* 0x0000003000127824 */ /* 0x000fe200078e02ff */
[-C--:B0-----:R-:W-:Y:S01]  /*26a0*/  IADD3 R42, P3, R32, R46.reuse, RZ ;  /* 0x0000002e202a7210 */ /* 0x081fe20007f7e0ff */
        /* <DEDUP_REMOVED lines=8> */
[----:B------:R-:W-:Y:S01]  /*2730*/  STL.64 [R1+0x90], R42 ;  /* 0x0000902a01007387 */ /* 0x000fe20000100a00 */
[----:B------:R-:W-:Y:S01]  /*2740*/  IMAD R20, R0, 0x18, RZ ;  /* 0x0000001800147824 */ /* 0x000fe200078e02ff */
[-C--:B------:R-:W-:Y:S01]  /*2750*/  LEA.HI.X.SX32 R219, R30, R47.reuse, 0x1, P2 ;  /* 0x0000002f1edb7211 */ /* 0x080fe200010f0eff */
[----:B------:R-:W-:Y:S01]  /*2760*/  IMAD R12, R0, 0x32, RZ ;  /* 0x00000032000c7824 */ /* 0x000fe200078e02ff */
[----:B------:R-:W-:Y:S01]  /*2770*/  STL.64 [R1+0x38], R38 ;  /* 0x0000382601007387 */ /* 0x000fe20000100a00 */
[-C--:B------:R-:W-:Y:S01]  /*2780*/  IADD3 R32, P1, R22, R46.reuse, RZ ;  /* 0x0000002e16207210 */ /* 0x080fe20007f3e0ff */
[----:B------:R-:W-:Y:S01]  /*2790*/  IMAD R40, R0, 0x19, RZ ;  /* 0x0000001900287824 */ /* 0x000fe200078e02ff */
[-C--:B------:R-:W-:Y:S01]  /*27a0*/  LEA.HI.X.SX32 R215, R27, R47.reuse, 0x1, P6 ;  /* 0x0000002f1bd77211 */ /* 0x080fe200030f0eff */
[----:B------:R0:W-:Y:S01]  /*27b0*/  STL.64 [R1+0x30], R34 ;  /* 0x0000302201007387 */ /* 0x0001e20000100a00 */
[-C--:B------:R-:W-:Y:S01]  /*27c0*/  IADD3 R30, P6, R20, R46.reuse, RZ ;  /* 0x0000002e141e7210 */ /* 0x080fe20007fde0ff */
[C---:B------:R-:W-:Y:S01]  /*27d0*/  IMAD R208, R0.reuse, 0x64, RZ ;  /* 0x0000006400d07824 */ /* 0x040fe200078e02ff */
[-C--:B------:R-:W-:Y:S01]  /*27e0*/  LEA.HI.X.SX32 R221, R31, R47.reuse, 0x1, P0 ;  /* 0x0000002f1fdd7211 */ /* 0x080fe200000f0eff */
[----:B------:R-:W-:Y:S01]  /*27f0*/  IMAD R11, R0, 0x34, RZ ;  /* 0x00000034000b7824 */ /* 0x000fe200078e02ff */
[-C--:B------:R-:W-:Y:S01]  /*2800*/  LEA.HI.X.SX32 R33, R24, R47.reuse, 0x1, P1 ;  /* 0x0000002f18217211 */ /* 0x080fe200008f0eff */
[----:B------:R-:W-:Y:S01]  /*2810*/  IMAD R2, R0, 0x1a, RZ ;  /* 0x0000001a00027824 */ /* 0x000fe200078e02ff */
[-C--:B------:R-:W-:Y:S01]  /*2820*/  LEA.HI.X.SX32 R31, R22, R47.reuse, 0x1, P6 ;  /* 0x0000002f161f7211 */ /* 0x080fe200030f0eff */
[----:B------:R-:W-:Y:S01]  /*2830*/  IMAD R210, R0, 0x62, RZ ;  /* 0x0000006200d27824 */ /* 0x000fe200078e02ff */
[-C--:B------:R-:W-:Y:S01]  /*2840*/  IADD3 R208, P0, R208, R46.reuse, RZ ;  /* 0x0000002ed0d07210 */ /* 0x080fe20007f1e0ff */
[C---:B------:R-:W-:Y:S01]  /*2850*/  IMAD R13, R0.reuse, 0x36, RZ ;  /* 0x00000036000d7824 */ /* 0x040fe200078e02ff */
[C---:B------:R-:W-:Y:S01]  /*2860*/  SHF.L.U32 R71, R0.reuse, 0x4, RZ ;  /* 0x0000000400477819 */ /* 0x040fe200000006ff */
[----:B------:R-:W-:Y:S01]  /*2870*/  IMAD R212, R0, 0x60, RZ ;  /* 0x0000006000d47824 */ /* 0x000fe200078e02ff */
[-C--:B0-----:R-:W-:Y:S01]  /*2880*/  IADD3 R34, P5, R24, R46.reuse, RZ ;  /* 0x0000002e18227210 */ /* 0x081fe20007fbe0ff */
[----:B------:R-:W-:Y:S01]  /*2890*/  IMAD R52, R0, 0xd, RZ ;  /* 0x0000000d00347824 */ /* 0x000fe200078e02ff */
[-C--:B------:R-:W-:Y:S01]  /*28a0*/  LEA.HI.X.SX32 R209, R12, R47.reuse, 0x1, P0 ;  /* 0x0000002f0cd17211 */ /* 0x080fe200000f0eff */
[----:B------:R-:W-:Y:S01]  /*28b0*/  IMAD R36, R0, 0x31, RZ ;  /* 0x0000003100247824 */ /* 0x000fe200078e02ff */
[-C--:B------:R-:W-:Y:S01]  /*28c0*/  LEA.HI.X.SX32 R35, R26, R47.reuse, 0x1, P5 ;  /* 0x0000002f1a237211 */ /* 0x080fe200028f0eff */
[----:B------:R-:W-:Y:S01]  /*28d0*/  IMAD R60, R0, 0x1b, RZ ;  /* 0x0000001b003c7824 */ /* 0x000fe200078e02ff */
[-C--:B------:R-:W-:Y:S01]  /*28e0*/  IADD3 R28, P5, R18, R46.reuse, RZ ;  /* 0x0000002e121c7210 */ /* 0x080fe20007fbe0ff */
[----:B------:R-:W-:Y:S01]  /*28f0*/  IMAD R194, R0, 0x6e, RZ ;  /* 0x0000006e00c27824 */ /* 0x000fe200078e02ff */
[-C--:B------:R-:W-:Y:S01]  /*2900*/  IADD3 R210, P3, R210, R46.reuse, RZ ;  /* 0x0000002ed2d27210 */ /* 0x080fe20007f7e0ff */
        /* <DEDUP_REMOVED lines=8> */
[----:B------:R-:W-:Y:S01]  /*2990*/  STL.64 [R1+0x88], R30 ;  /* 0x0000881e01007387 */ /* 0x000fe20000100a00 */
[-C--:B------:R-:W-:Y:S01]  /*29a0*/  LEA.HI.X.SX32 R211, R36, R47.reuse, 0x1, P3 ;  /* 0x0000002f24d37211 */ /* 0x080fe200018f0eff */
[----:B------:R-:W-:Y:S01]  /*29b0*/  IMAD R16, R0, 0x38, RZ ;  /* 0x0000003800107824 */ /* 0x000fe200078e02ff */
[-C--:B------:R-:W-:Y:S01]  /*29c0*/  IADD3 R194, P3, R194, R46.reuse, RZ ;  /* 0x0000002ec2c27210 */ /* 0x080fe20007f7e0ff */
[----:B------:R0:W-:Y:S01]  /*29d0*/  STL.64 [R1+0x28], R28 ;  /* 0x0000281c01007387 */ /* 0x0001e20000100a00 */
[----:B------:R-:W-:Y:S01]  /*29e0*/  IMAD R14, R0, 0xe, RZ ;  /* 0x0000000e000e7824 */ /* 0x000fe200078e02ff */
[-C--:B------:R-:W-:Y:S01]  /*29f0*/  LEA.HI.X.SX32 R213, R18, R47.reuse, 0x1, P4 ;  /* 0x0000002f12d57211 */ /* 0x080fe200020f0eff */
[----:B------:R-:W-:Y:S01]  /*2a00*/  IMAD R15, R0, 0x1c, RZ ;  /* 0x0000001c000f7824 */ /* 0x000fe200078e02ff */
[----:B------:R1:W-:Y:S01]  /*2a10*/  STL.64 [R1+0x20], R26 ;  /* 0x0000201a01007387 */ /* 0x0003e20000100a00 */
[-C--:B------:R-:W-:Y:S01]  /*2a20*/  IADD3 R196, P4, R196, R46.reuse, RZ ;  /* 0x0000002ec4c47210 */ /* 0x080fe20007f9e0ff */
[C---:B------:R-:W-:Y:S01]  /*2a30*/  IMAD R17, R0.reuse, 0x3a, RZ ;  /* 0x0000003a00117824 */ /* 0x040fe200078e02ff */
[-C--:B------:R-:W-:Y:S01]  /*2a40*/  LEA.HI.X.SX32 R195, R61, R47.reuse, 0x1, P3 ;  /* 0x0000002f3dc37211 */ /* 0x080fe200018f0eff */
[C---:B------:R-:W-:Y:S01]  /*2a50*/  IMAD R62, R0.reuse, 0x7, RZ ;  /* 0x00000007003e7824 */ /* 0x040fe200078e02ff */
[----:B------:R-:W-:Y:S01]  /*2a60*/  LEA.HI.X.SX32 R197, R13, R47, 0x1, P4 ;  /* 0x0000002f0dc57211 */ /* 0x000fe200020f0eff */
[----:B------:R-:W-:Y:S01]  /*2a70*/  IMAD R204, R0, 0x68, RZ ;  /* 0x0000006800cc7824 */ /* 0x000fe200078e02ff */
[----:B------:R-:W-:Y:S01]  /*2a80*/  CS2R R76, SRZ ;  /* 0x00000000004c7805 */ /* 0x000fe2000001ff00 */
[----:B0-----:R-:W-:Y:S01]  /*2a90*/  IADD3 R28, P5, R2, R46, RZ ;  /* 0x0000002e021c7210 */ /* 0x001fe20007fbe0ff */
[----:B------:R-:W-:-:S02]  /*2aa0*/  IMAD R64, R0, 0x1d, RZ ;  /* 0x0000001d00407824 */ /* 0x000fc400078e02ff */
[C---:B------:R-:W-:Y:S01]  /*2ab0*/  IMAD R198, R0.reuse, 0x6a, RZ ;  /* 0x0000006a00c67824 */ /* 0x040fe200078e02ff */
[CC--:B-1----:R-:W-:Y:S01]  /*2ac0*/  IADD3 R26, P0, R11.reuse, R46.reuse, RZ ;  /* 0x0000002e0b1a7210 */ /* 0x0c2fe20007f1e0ff */
        /* <DEDUP_REMOVED lines=8> */
[----:B------:R0:W-:Y:S01]  /*2b50*/  STL.64 [R1+0x18], R26 ;  /* 0x0000181a01007387 */ /* 0x0001e20000100a00 */
[C---:B------:R-:W-:Y:S01]  /*2b60*/  IMAD R19, R0.reuse, 0x1e, RZ ;  /* 0x0000001e00137824 */ /* 0x040fe200078e02ff */
[-C--:B------:R-:W-:Y:S01]  /*2b70*/  LEA.HI.X.SX32 R205, R11, R47.reuse, 0x1, P1 ;  /* 0x0000002f0bcd7211 */ /* 0x080fe200008f0eff */
[C---:B------:R-:W-:Y:S01]  /*2b80*/  IMAD R45, R0.reuse, 0x33, RZ ;  /* 0x00000033002d7824 */ /* 0x040fe200078e02ff */
[----:B------:R1:W-:Y:S01]  /*2b90*/  STL.64 [R1+0x80], R28 ;  /* 0x0000801c01007387 */ /* 0x0003e20000100a00 */
[----:B------:R-:W-:Y:S01]  /*2ba0*/  IMAD R21, R0, 0x3c, RZ ;  /* 0x0000003c00157824 */ /* 0x000fe200078e02ff */
[-C--:B------:R-:W-:Y:S01]  /*2bb0*/  IADD3 R188, P1, R188, R46.reuse, RZ ;  /* 0x0000002ebcbc7210 */ /* 0x080fe20007f3e0ff */
[----:B------:R-:W-:Y:S01]  /*2bc0*/  IMAD R192, R0, 0x70, RZ ;  /* 0x0000007000c07824 */ /* 0x000fe200078e02ff */
[-C--:B------:R-:W-:Y:S01]  /*2bd0*/  IADD3 R206, P2, R206, R46.reuse, RZ ;  /* 0x0000002ecece7210 */ /* 0x080fe20007f5e0ff */
[C---:B------:R-:W-:Y:S01]  /*2be0*/  IMAD R184, R0.reuse, 0x78, RZ ;  /* 0x0000007800b87824 */ /* 0x040fe200078e02ff */
[-C--:B------:R-:W-:Y:S01]  /*2bf0*/  LEA.HI.X.SX32 R199, R59, R47.reuse, 0x1, P6 ;  /* 0x0000002f3bc77211 */ /* 0x080fe200030f0eff */
[C---:B------:R-:W-:Y:S01]  /*2c00*/  IMAD R65, R0.reuse, 0x3b, RZ ;  /* 0x0000003b00417824 */ /* 0x040fe200078e02ff */
[-C--:B0-----:R-:W-:Y:S01]  /*2c10*/  IADD3 R26, P0, R13, R46.reuse, RZ ;  /* 0x0000002e0d1a7210 */ /* 0x081fe20007f1e0ff */
[----:B------:R-:W-:Y:S01]  /*2c20*/  IMAD R66, R0, 0xf, RZ ;  /* 0x0000000f00427824 */ /* 0x000fe200078e02ff */
[-C--:B------:R-:W-:Y:S01]  /*2c30*/  IADD3 R186, P6, R186, R46.reuse, RZ ;  /* 0x0000002ebaba7210 */ /* 0x080fe20007fde0ff */
[----:B------:R-:W-:Y:S01]  /*2c40*/  IMAD R174, R0, 0x7a, RZ ;  /* 0x0000007a00ae7824 */ /* 0x000fe200078e02ff */
[-C--:B------:R-:W-:Y:S01]  /*2c50*/  LEA.HI.X.SX32 R27, R60, R47.reuse, 0x1, P0 ;  /* 0x0000002f3c1b7211 */ /* 0x080fe200000f0eff */
[----:B------:R-:W-:Y:S01]  /*2c60*/  IMAD R23, R0, 0x3e, RZ ;  /* 0x0000003e00177824 */ /* 0x000fe200078e02ff */
[-C--:B------:R-:W-:Y:S01]  /*2c70*/  IADD3 R30, P0, R14, R46.reuse, RZ ;  /* 0x0000002e0e1e7210 */ /* 0x080fe20007f1e0ff */
[----:B------:R-:W-:Y:S01]  /*2c80*/  IMAD.SHL.U32 R25, R0, 0x2, RZ ;  /* 0x0000000200197824 */ /* 0x000fe200078e00ff */
[-C--:B-1----:R-:W-:Y:S01]  /*2c90*/  IADD3 R28, P4, R15, R46.reuse, RZ ;  /* 0x0000002e0f1c7210 */ /* 0x082fe20007f9e0ff */
[----:B------:R0:W-:Y:S01]  /*2ca0*/  STL.64 [R1+0x10], R26 ;  /* 0x0000101a01007387 */ /* 0x0001e20000100a00 */
[-C--:B------:R-:W-:Y:S01]  /*2cb0*/  LEA.HI.X.SX32 R31, R62, R47.reuse, 0x1, P0 ;  /* 0x0000002f3e1f7211 */ /* 0x080fe200000f0eff */
[----:B------:R-:W-:Y:S01]  /*2cc0*/  IMAD R67, R0, 0x3d, RZ ;  /* 0x0000003d00437824 */ /* 0x000fe200078e02ff */
[-C--:B------:R-:W-:Y:S01]  /*2cd0*/  LEA.HI.X.SX32 R29, R14, R47.reuse, 0x1, P4 ;  /* 0x0000002f0e1d7211 */ /* 0x080fe200020f0eff */
[C---:B------:R-:W-:Y:S01]  /*2ce0*/  IMAD R68, R0.reuse, 0x1f, RZ ;  /* 0x0000001f00447824 */ /* 0x040fe200078e02ff */
[-C--:B------:R-:W-:Y:S01]  /*2cf0*/  LEA.HI.X.SX32 R189, R17, R47.reuse, 0x1, P1 ;  /* 0x0000002f11bd7211 */ /* 0x080fe200008f0eff */
[----:B------:R-:W-:Y:S01]  /*2d00*/  STL.64 [R1+0xb0], R30 ;  /* 0x0000b01e01007387 */ /* 0x000fe20000100a00 */
[-C--:B------:R-:W-:Y:S01]  /*2d10*/  LEA.HI.X.SX32 R207, R45, R47.reuse, 0x1, P2 ;  /* 0x0000002f2dcf7211 */ /* 0x080fe200010f0eff */
[----:B------:R-:W-:Y:S01]  /*2d20*/  IMAD.SHL.U32 R73, R0, 0x4, RZ ;  /* 0x0000000400497824 */ /* 0x000fe200078e00ff */
[-C--:B------:R-:W-:Y:S01]  /*2d30*/  IADD3 R250, P1, R21, R46.reuse, RZ ;  /* 0x0000002e15fa7210 */ /* 0x080fe20007f3e0ff */
[----:B------:R-:W-:Y:S01]  /*2d40*/  STL.64 [R1+0x78], R28 ;  /* 0x0000781c01007387 */ /* 0x000fe20000100a00 */
[-C--:B------:R-:W-:Y:S01]  /*2d50*/  IADD3 R192, P2, R192, R46.reuse, RZ ;  /* 0x0000002ec0c07210 */ /* 0x080fe20007f5e0ff */
[----:B------:R-:W-:Y:S01]  /*2d60*/  IMAD.SHL.U32 R72, R0, 0x8, RZ ;  /* 0x0000000800487824 */ /* 0x000fe200078e00ff */
[-C--:B0-----:R-:W-:Y:S01]  /*2d70*/  IADD3 R26, P3, R16, R46.reuse, RZ ;  /* 0x0000002e101a7210 */ /* 0x081fe20007f7e0ff */
[----:B------:R-:W-:Y:S01]  /*2d80*/  IMAD R190, R0, 0x72, RZ ;  /* 0x0000007200be7824 */ /* 0x000fe200078e02ff */
[-C--:B------:R-:W-:Y:S01]  /*2d90*/  IADD3 R184, P0, R184, R46.reuse, RZ ;  /* 0x0000002eb8b87210 */ /* 0x080fe20007f1e0ff */
[C---:B------:R-:W-:Y:S01]  /*2da0*/  IMAD R160, R0.reuse, 0x7c, RZ ;  /* 0x0000007c00a07824 */ /* 0x040fe200078e02ff */
[-C--:B------:R-:W-:Y:S01]  /*2db0*/  LEA.HI.X.SX32 R27, R15, R47.reuse, 0x1, P3 ;  /* 0x0000002f0f1b7211 */ /* 0x080fe200018f0eff */
[C---:B------:R-:W-:Y:S01]  /*2dc0*/  IMAD R63, R0.reuse, 0x39, RZ ;  /* 0x00000039003f7824 */ /* 0x040fe200078e02ff */
[-C--:B------:R-:W-:Y:S01]  /*2dd0*/  IADD3 R12, P3, R17, R46.reuse, RZ ;  /* 0x0000002e110c7210 */ /* 0x080fe20007f7e0ff */
[----:B------:R-:W-:Y:S01]  /*2de0*/  IMAD R154, R0, 0x7e, RZ ;  /* 0x0000007e009a7824 */ /* 0x000fe200078e02ff */
[-C--:B------:R-:W-:Y:S01]  /*2df0*/  IADD3 R174, P4, R174, R46.reuse, RZ ;  /* 0x0000002eaeae7210 */ /* 0x080fe20007f9e0ff */
[----:B------:R0:W-:Y:S01]  /*2e00*/  STL.64 [R1+0x8], R26 ;  /* 0x0000081a01007387 */ /* 0x0001e20000100a00 */
[-C--:B------:R-:W-:Y:S01]  /*2e10*/  LEA.HI.X.SX32 R13, R64, R47.reuse, 0x1, P3 ;  /* 0x0000002f400d7211 */ /* 0x080fe200018f0eff */
[C---:B------:R-:W-:Y:S01]  /*2e20*/  IMAD.SHL.U32 R70, R0.reuse, 0x20, RZ ;  /* 0x0000002000467824 */ /* 0x040fe200078e00ff */
[-C--:B------:R-:W-:Y:S01]  /*2e30*/  LEA.HI.X.SX32 R187, R65, R47.reuse, 0x1, P6 ;  /* 0x0000002f41bb7211 */ /* 0x080fe200030f0eff */
[----:B------:R-:W-:Y:S01]  /*2e40*/  IMAD R69, R0, 0x3f, RZ ;  /* 0x0000003f00457824 */ /* 0x000fe200078e02ff */
[----:B------:R-:W-:Y:S01]  /*2e50*/  IADD3 R248, P6, R23, R46, RZ ;  /* 0x0000002e17f87210 */ /* 0x000fe20007fde0ff */
[----:B------:R1:W-:Y:S01]  /*2e60*/  STL.64 [R1], R12 ;  /* 0x0000000c01007387 */ /* 0x0003e20000100a00 */
[-C--:B------:R-:W-:Y:S01]  /*2e70*/  LEA.HI.X.SX32 R251, R19, R47.reuse, 0x1, P1 ;  /* 0x0000002f13fb7211 */ /* 0x080fe200008f0eff */
[----:B------:R-:W-:Y:S01]  /*2e80*/  IMAD.MOV.U32 R8, RZ, RZ, RZ ;  /* 0x000000ffff087224 */ /* 0x000fe200078e00ff */
[----:B------:R-:W-:-:S02]  /*2e90*/  LEA.HI.X.SX32 R193, R16, R47, 0x1, P2 ;  /* 0x0000002f10c17211 */ /* 0x000fc400010f0eff */
[-C--:B------:R-:W-:Y:S02]  /*2ea0*/  LEA.HI.X.SX32 R185, R21, R47.reuse, 0x1, P0 ;  /* 0x0000002f15b97211 */ /* 0x080fe400000f0eff */
[CC--:B0-----:R-:W-:Y:S02]  /*2eb0*/  LEA R26, P1, R0.reuse, R46.reuse, 0x2 ;  /* 0x0000002e001a7211 */ /* 0x0c1fe400078210ff */
[CC--:B------:R-:W-:Y:S02]  /*2ec0*/  LEA R16, P0, R0.reuse, R46.reuse, 0x3 ;  /* 0x0000002e00107211 */ /* 0x0c0fe400078018ff */
[----:B------:R-:W-:Y:S02]  /*2ed0*/  LEA.HI.X.SX32 R175, R67, R47, 0x1, P4 ;  /* 0x0000002f43af7211 */ /* 0x000fe400020f0eff */
[-C--:B-1----:R-:W-:Y:S02]  /*2ee0*/  IADD3 R12, P3, R19, R46.reuse, RZ ;  /* 0x0000002e130c7210 */ /* 0x082fe40007f7e0ff */
[----:B------:R-:W-:-:S02]  /*2ef0*/  LEA R14, P4, R0, R46, 0x4 ;  /* 0x0000002e000e7211 */ /* 0x000fc400078820ff */
[-C--:B------:R-:W-:Y:S02]  /*2f00*/  LEA.HI.X.SX32 R13, R66, R47.reuse, 0x1, P3 ;  /* 0x0000002f420d7211 */ /* 0x080fe400018f0eff */
[C---:B------:R-:W-:Y:S02]  /*2f10*/  IADD3 R28, P3, R25.reuse, R46, RZ ;  /* 0x0000002e191c7210 */ /* 0x040fe40007f7e0ff */
[-C--:B------:R-:W-:Y:S01]  /*2f20*/  LEA.HI.X.SX32 R249, R68, R47.reuse, 0x1, P6 ;  /* 0x0000002f44f97211 */ /* 0x080fe200030f0eff */
[----:B------:R0:W-:Y:S01]  /*2f30*/  STL.64 [R1+0x70], R12 ;  /* 0x0000700c01007387 */ /* 0x0001e20000100a00 */
[-C--:B------:R-:W-:Y:S02]  /*2f40*/  LEA.HI.X.SX32 R29, R0, R47.reuse, 0x1, P3 ;  /* 0x0000002f001d7211 */ /* 0x080fe400018f0eff */
[-C--:B------:R-:W-:Y:S02]  /*2f50*/  LEA.HI.X.SX32 R27, R25, R47.reuse, 0x1, P1 ;  /* 0x0000002f191b7211 */ /* 0x080fe400008f0eff */
[-C--:B------:R-:W-:Y:S01]  /*2f60*/  LEA.HI.X.SX32 R17, R73, R47.reuse, 0x1, P0 ;  /* 0x0000002f49117211 */ /* 0x080fe200000f0eff */
[----:B------:R1:W-:Y:S01]  /*2f70*/  STL.64 [R1+0xe0], R28 ;  /* 0x0000e01c01007387 */ /* 0x0003e20000100a00 */
[----:B------:R-:W-:-:S02]  /*2f80*/  LEA.HI.X.SX32 R15, R72, R47, 0x1, P4 ;  /* 0x0000002f480f7211 */ /* 0x000fc400020f0eff */
[-C--:B------:R-:W-:Y:S01]  /*2f90*/  IADD3 R190, P5, R190, R46.reuse, RZ ;  /* 0x0000002ebebe7210 */ /* 0x080fe20007fbe0ff */
[----:B------:R1:W-:Y:S01]  /*2fa0*/  STL.64 [R1+0xd8], R26 ;  /* 0x0000d81a01007387 */ /* 0x0003e20000100a00 */
[-C--:B------:R-:W-:Y:S02]  /*2fb0*/  IADD3 R160, P2, R160, R46.reuse, RZ ;  /* 0x0000002ea0a07210 */ /* 0x080fe40007f5e0ff */
[----:B0-----:R-:W-:Y:S01]  /*2fc0*/  LEA R12, P6, R0, R46, 0x5 ;  /* 0x0000002e000c7211 */ /* 0x001fe200078c28ff */
[----:B------:R1:W-:Y:S01]  /*2fd0*/  STL.64 [R1+0xc8], R16 ;  /* 0x0000c81001007387 */ /* 0x0003e20000100a00 */
[-C--:B------:R-:W-:Y:S02]  /*2fe0*/  LEA.HI.X.SX32 R191, R63, R47.reuse, 0x1, P5 ;  /* 0x0000002f3fbf7211 */ /* 0x080fe400028f0eff */
[-C--:B------:R-:W-:Y:S01]  /*2ff0*/  LEA.HI.X.SX32 R13, R71, R47.reuse, 0x1, P6 ;  /* 0x0000002f470d7211 */ /* 0x080fe200030f0eff */
[----:B------:R1:W-:Y:S01]  /*3000*/  STL.64 [R1+0xa8], R14 ;  /* 0x0000a80e01007387 */ /* 0x0003e20000100a00 */
[----:B------:R-:W-:-:S02]  /*3010*/  LEA.HI.X.SX32 R161, R23, R47, 0x1, P2 ;  /* 0x0000002f17a17211 */ /* 0x000fc400010f0eff */
[-C--:B------:R-:W-:Y:S01]  /*3020*/  IADD3 R154, P5, R154, R46.reuse, RZ ;  /* 0x0000002e9a9a7210 */ /* 0x080fe20007fbe0ff */
[----:B------:R1:W-:Y:S01]  /*3030*/  STL.64 [R1+0x68], R12 ;  /* 0x0000680c01007387 */ /* 0x0003e20000100a00 */
[----:B------:R-:W-:Y:S02]  /*3040*/  LEA R246, P2, R0, R46, 0x6 ;  /* 0x0000002e00f67211 */ /* 0x000fe400078430ff */
[C---:B------:R-:W-:Y:S02]  /*3050*/  LOP3.LUT R0, R7.reuse, 0x10, RZ, 0x3c, !PT ;  /* 0x0000001007007812 */ /* 0x040fe400078e3cff */
[C---:B------:R-:W-:Y:S02]  /*3060*/  LOP3.LUT R2, R7.reuse, 0x30, RZ, 0x3c, !PT ;  /* 0x0000003007027812 */ /* 0x040fe400078e3cff */
[C---:B------:R-:W-:Y:S02]  /*3070*/  LOP3.LUT R0, R7.reuse, 0x40, RZ, 0x3c, !PT ;  /* 0x0000004007007812 */ /* 0x040fe400078e3cff */
[----:B------:R-:W-:-:S02]  /*3080*/  LOP3.LUT R11, R7, 0x20, RZ, 0x3c, !PT ;  /* 0x00000020070b7812 */ /* 0x000fc400078e3cff */
[C---:B------:R-:W-:Y:S02]  /*3090*/  LOP3.LUT R2, R7.reuse, 0x60, RZ, 0x3c, !PT ;  /* 0x0000006007027812 */ /* 0x040fe400078e3cff */
[----:B------:R-:W-:Y:S02]  /*30a0*/  LOP3.LUT R0, R7, 0x70, RZ, 0x3c, !PT ;  /* 0x0000007007007812 */ /* 0x000fe400078e3cff */
[-C--:B------:R-:W-:Y:S02]  /*30b0*/  LEA.HI.X.SX32 R247, R70, R47.reuse, 0x1, P2 ;  /* 0x0000002f46f77211 */ /* 0x080fe400010f0eff */
[----:B------:R-:W-:Y:S02]  /*30c0*/  LEA.HI.X.SX32 R155, R69, R47, 0x1, P5 ;  /* 0x0000002f459b7211 */ /* 0x000fe400028f0eff */
[----:B------:R-:W-:Y:S02]  /*30d0*/  LOP3.LUT R11, R7, 0x50, RZ, 0x3c, !PT ;  /* 0x00000050070b7812 */ /* 0x000fe400078e3cff */
[----:B------:R-:W-:-:S02]  /*30e0*/  LOP3.LUT R2, R10, 0x40, RZ, 0x3c, !PT ;  /* 0x000000400a027812 */ /* 0x000fc400078e3cff */
[----:B-1----:R-:W-:Y:S02]  /*30f0*/  LOP3.LUT R0, R9, 0x40, RZ, 0x3c, !PT ;  /* 0x0000004009007812 */ /* 0x002fe400078e3cff */
.L_x_1:
[----:B------:R-:W2:Y:S04]  /*3100*/  LDL.64 R14, [R1+0x2d0] ;  /* 0x0002d000010e7983 */ /* 0x000ea80000100a00 */
[----:B------:R-:W3:Y:S04]  /*3110*/  LDL.64 R32, [R1+0x2a8] ;  /* 0x0002a80001207983 */ /* 0x000ee80000100a00 */
[----:B------:R-:W4:Y:S04]  /*3120*/  LDL.64 R20, [R1+0x2c0] ;  /* 0x0002c00001147983 */ /* 0x000f280000100a00 */
[----:B------:R-:W5:Y:S04]  /*3130*/  LDL.64 R16, [R1+0x2e0] ;  /* 0x0002e00001107983 */ /* 0x000f680000100a00 */
[----:B------:R-:W4:Y:S04]  /*3140*/  LDL.64 R18, [R1+0x2b8] ;  /* 0x0002b80001127983 */ /* 0x000f280000100a00 */
[----:B------:R-:W5:Y:S04]  /*3150*/  LDL.64 R56, [R1+0x298] ;  /* 0x0002980001387983 */ /* 0x000f680000100a00 */
        /* <DEDUP_REMOVED lines=34> */
[----:B------:R-:W5:Y:S01]  /*3380*/  LDL.64 R122, [R1+0x148] ;  /* 0x00014800017a7983 */ /* 0x000f620000100a00 */
[----:B------:R-:W-:-:S03]  /*3390*/  LOP3.LUT R108, R3, 0x20, RZ, 0x3c, !PT ;  /* 0x00000020036c7812 */ /* 0x000fc600078e3cff */
[----:B------:R-:W5:Y:S01]  /*33a0*/  LDL.64 R226, [R1+0xc8] ;  /* 0x0000c80001e27983 */ /* 0x000f620000100a00 */
[----:B--2---:R-:W-:-:S05]  /*33b0*/  IMAD.WIDE R14, R8, 0x2, R14 ;  /* 0x00000002080e7825 */ /* 0x004fca00078e020e */
[----:B------:R3:W2:Y:S02]  /*33c0*/  LDG.E.U16 R37, [R14.64] ;  /* 0x000000060e257981 */ /* 0x0006a4000c1e1500 */
[C---:B---3--:R-:W-:Y:S02]  /*33d0*/  IMAD.WIDE R14, R8.reuse, 0x2, R32 ;  /* 0x00000002080e7825 */ /* 0x048fe400078e0220 */
[----:B------:R-:W3:Y:S02]  /*33e0*/  LDL.64 R32, [R1+0x250] ;  /* 0x0002500001207983 */ /* 0x000ee40000100a00 */
[----:B----4-:R-:W-:-:S04]  /*33f0*/  IMAD.WIDE R20, R8, 0x2, R20 ;  /* 0x0000000208147825 */ /* 0x010fc800078e0214 */
[C---:B-----5:R-:W-:Y:S01]  /*3400*/  IMAD.WIDE R16, R8.reuse, 0x2, R16 ;  /* 0x0000000208107825 */ /* 0x060fe200078e0210 */
[----:B------:R0:W4:Y:S03]  /*3410*/  LDG.E.U16 R11, [R20.64] ;  /* 0x00000006140b7981 */ /* 0x000126000c1e1500 */
[C---:B------:R-:W-:Y:S01]  /*3420*/  IMAD.WIDE R18, R8.reuse, 0x2, R18 ;  /* 0x0000000208127825 */ /* 0x040fe200078e0212 */
[----:B------:R1:W2:Y:S03]  /*3430*/  LDG.E.U16 R0, [R16.64] ;  /* 0x0000000610007981 */ /* 0x0002a6000c1e1500 */
[C---:B0-----:R-:W-:Y:S02]  /*3440*/  IMAD.WIDE R20, R8.reuse, 0x2, R56 ;  /* 0x0000000208147825 */ /* 0x041fe400078e0238 */
[----:B------:R-:W2:Y:S02]  /*3450*/  LDL.64 R56, [R1+0x228] ;  /* 0x0002280001387983 */ /* 0x000ea40000100a00 */
[----:B-1----:R-:W-:-:S02]  /*3460*/  IMAD.WIDE R16, R8, 0x2, R40 ;  /* 0x0000000208107825 */ /* 0x002fc400078e0228 */
[----:B------:R0:W4:Y:S02]  /*3470*/  LDG.E.U16 R41, [R18.64] ;  /* 0x0000000612297981 */ /* 0x000124000c1e1500 */
[C---:B------:R-:W-:Y:S02]  /*3480*/  IMAD.WIDE R12, R8.reuse, 0x2, R12 ;  /* 0x00000002080c7825 */ /* 0x040fe400078e020c */
[----:B------:R1:W4:Y:S02]  /*3490*/  LDG.E.U16 R36, [R16.64] ;  /* 0x0000000610247981 */ /* 0x000324000c1e1500 */
[C---:B0-----:R-:W-:Y:S02]  /*34a0*/  IMAD.WIDE R18, R8.reuse, 0x2, R48 ;  /* 0x0000000208127825 */ /* 0x041fe400078e0230 */
[----:B------:R-:W4:Y:S02]  /*34b0*/  LDL.64 R48, [R1+0x220] ;  /* 0x0002200001307983 */ /* 0x000f240000100a00 */
[----:B------:R-:W-:-:S02]  /*34c0*/  IMAD.WIDE R24, R8, 0x2, R22 ;  /* 0x0000000208187825 */ /* 0x000fc400078e0216 */
[----:B------:R0:W2:Y:S04]  /*34d0*/  LDG.E.U16 R22, [R14.64] ;  /* 0x000000060e167981 */ /* 0x0000a8000c1e1500 */
[----:B------:R1:W2:Y:S01]  /*34e0*/  LDG.E.U16 R23, [R12.64] ;  /* 0x000000060c177981 */ /* 0x0002a2000c1e1500 */
[----:B------:R-:W-:-:S03]  /*34f0*/  IMAD.WIDE R26, R8, 0x2, R26 ;  /* 0x00000002081a7825 */ /* 0x000fc600078e021a */
[----:B------:R2:W2:Y:S01]  /*3500*/  LDG.E.U16 R24, [R24.64] ;  /* 0x0000000618187981 */ /* 0x0004a2000c1e1500 */
[----:B0-----:R-:W-:-:S03]  /*3510*/  IMAD.WIDE R14, R8, 0x2, R34 ;  /* 0x00000002080e7825 */ /* 0x001fc600078e0222 */
[----:B------:R0:W2:Y:S01]  /*3520*/  LDG.E.U16 R35, [R18.64] ;  /* 0x0000000612237981 */ /* 0x0000a2000c1e1500 */
[----:B-1----:R-:W-:-:S03]  /*3530*/  IMAD.WIDE R12, R8, 0x2, R38 ;  /* 0x00000002080c7825 */ /* 0x002fc600078e0226 */
[----:B------:R-:W2:Y:S01]  /*3540*/  LDL.64 R38, [R1+0x238] ;  /* 0x0002380001267983 */ /* 0x000ea20000100a00 */
[----:B------:R-:W-:-:S03]  /*3550*/  IMAD.WIDE R16, R8, 0x2, R42 ;  /* 0x0000000208107825 */ /* 0x000fc600078e022a */
[----:B------:R1:W2:Y:S01]  /*3560*/  LDG.E.U16 R12, [R12.64] ;  /* 0x000000060c0c7981 */ /* 0x0002a2000c1e1500 */
[----:B0-----:R-:W-:-:S03]  /*3570*/  IMAD.WIDE R18, R8, 0x2, R44 ;  /* 0x0000000208127825 */ /* 0x001fc600078e022c */
[----:B------:R-:W2:Y:S01]  /*3580*/  LDL.64 R44, [R1+0x218] ;  /* 0x00021800012c7983 */ /* 0x000ea20000100a00 */
[----:B------:R-:W-:-:S03]  /*3590*/  IMAD.WIDE R42, R8, 0x2, R28 ;  /* 0x00000002082a7825 */ /* 0x000fc600078e021c */
[----:B------:R0:W2:Y:S04]  /*35a0*/  LDG.E.U16 R29, [R20.64] ;  /* 0x00000006141d7981 */ /* 0x0000a8000c1e1500 */
[----:B-1----:R3:W2:Y:S01]  /*35b0*/  LDG.E.U16 R13, [R14.64] ;  /* 0x000000060e0d7981 */ /* 0x0026a2000c1e1500 */
[----:B------:R-:W-:-:S03]  /*35c0*/  IMAD.WIDE R30, R8, 0x2, R30 ;  /* 0x00000002081e7825 */ /* 0x000fc600078e021e */
[----:B------:R1:W2:Y:S04]  /*35d0*/  LDG.E.U16 R2, [R18.64] ;  /* 0x0000000612027981 */ /* 0x0002a8000c1e1500 */
[----:B0-----:R0:W2:Y:S04]  /*35e0*/  LDG.E.U16 R20, [R26.64] ;  /* 0x000000061a147981 */ /* 0x0010a8000c1e1500 */
[----:B------:R1:W2:Y:S04]  /*35f0*/  LDG.E.U16 R34, [R30.64] ;  /* 0x000000061e227981 */ /* 0x0002a8000c1e1500 */
[----:B------:R1:W2:Y:S01]  /*3600*/  LDG.E.U16 R21, [R16.64] ;  /* 0x0000000610157981 */ /* 0x0002a2000c1e1500 */
[----:B0-----:R-:W-:-:S03]  /*3610*/  IMAD.WIDE R26, R8, 0x2, R66 ;  /* 0x00000002081a7825 */ /* 0x001fc600078e0242 */
[----:B------:R-:W2:Y:S01]  /*3620*/  LDL.64 R66, [R1+0x1b8] ;  /* 0x0001b80001427983 */ /* 0x000ea20000100a00 */
[----:B-1----:R-:W-:-:S03]  /*3630*/  IMAD.WIDE R18, R8, 0x2, R52 ;  /* 0x0000000208127825 */ /* 0x002fc600078e0234 */
[----:B------:R-:W2:Y:S01]  /*3640*/  LDL.64 R52, [R1+0x1f0] ;  /* 0x0001f00001347983 */ /* 0x000ea20000100a00 */
[----:B------:R-:W-:-:S03]  /*3650*/  IMAD.WIDE R30, R8, 0x2, R58 ;  /* 0x00000002081e7825 */ /* 0x000fc600078e023a */
[----:B------:R-:W2:Y:S01]  /*3660*/  LDL.64 R58, [R1+0x1b0] ;  /* 0x0001b000013a7983 */ /* 0x000ea20000100a00 */
[----:B------:R-:W-:-:S03]  /*3670*/  IMAD.WIDE R16, R8, 0x2, R54 ;  /* 0x0000000208107825 */ /* 0x000fc600078e0236 */
[----:B------:R-:W2:Y:S04]  /*3680*/  LDL.64 R54, [R1+0x1f8] ;  /* 0x0001f80001367983 */ /* 0x000ea80000100a00 */
[----:B------:R2:W2:Y:S04]  /*3690*/  LDG.E.U16 R40, [R16.64] ;  /* 0x0000000610287981 */ /* 0x0004a8000c1e1500 */
[----:B------:R0:W2:Y:S04]  /*36a0*/  LDG.E.U16 R19, [R18.64] ;  /* 0x0000000612137981 */ /* 0x0000a8000c1e1500 */
[----:B------:R1:W2:Y:S04]  /*36b0*/  LDG.E.U16 R31, [R30.64] ;  /* 0x000000061e1f7981 */ /* 0x0002a8000c1e1500 */
[----:B------:R0:W2:Y:S01]  /*36c0*/  LDG.E.U16 R42, [R42.64] ;  /* 0x000000062a2a7981 */ /* 0x0000a2000c1e1500 */
[----:B---3--:R-:W-:-:S03]  /*36d0*/  IMAD.WIDE R14, R8, 0x2, R32 ;  /* 0x00000002080e7825 */ /* 0x008fc600078e0220 */
[----:B------:R3:W5:Y:S04]  /*36e0*/  LDG.E.U16 R32, [R26.64] ;  /* 0x000000061a207981 */ /* 0x000768000c1e1500 */
[----:B------:R0:W5:Y:S02]  /*36f0*/  LDG.E.U16 R33, [R14.64] ;  /* 0x000000060e217981 */ /* 0x000164000c1e1500 */
[C---:B0-----:R-:W-:Y:S02]  /*3700*/  IMAD.WIDE R14, R8.reuse, 0x2, R50 ;  /* 0x00000002080e7825 */ /* 0x041fe400078e0232 */
[----:B------:R-:W5:Y:S02]  /*3710*/  LDL.64 R50, [R1+0x1e8] ;  /* 0x0001e80001327983 */ /* 0x000f640000100a00 */
[----:B--2---:R-:W-:-:S02]  /*3720*/  IMAD.WIDE R16, R8, 0x2, R56 ;  /* 0x0000000208107825 */ /* 0x004fc400078e0238 */
[----:B------:R-:W2:Y:S04]  /*3730*/  LDL.64 R56, [R1+0x1c8] ;  /* 0x0001c80001387983 */ /* 0x000ea80000100a00 */
[----:B------:R0:W2:Y:S01]  /*3740*/  LDG.E.U16 R18, [R16.64] ;  /* 0x0000000610127981 */ /* 0x0000a2000c1e1500 */
[----:B---3--:R-:W-:-:S03]  /*3750*/  IMAD.WIDE R26, R8, 0x2, R62 ;  /* 0x00000002081a7825 */ /* 0x008fc600078e023e */
[----:B------:R-:W3:Y:S04]  /*3760*/  LDL.64 R62, [R1+0x160] ;  /* 0x00016000013e7983 */ /* 0x000ee80000100a00 */
[----:B------:R1:W2:Y:S01]  /*3770*/  LDG.E.U16 R26, [R26.64] ;  /* 0x000000061a1a7981 */ /* 0x0002a2000c1e1500 */
[----:B----4-:R-:W-:-:S03]  /*3780*/  IMAD.WIDE R48, R8, 0x2, R48 ;  /* 0x0000000208307825 */ /* 0x010fc600078e0230 */
[----:B------:R4:W3:Y:S01]  /*3790*/  LDG.E.U16 R14, [R14.64] ;  /* 0x000000060e0e7981 */ /* 0x0008e2000c1e1500 */
[----:B0-----:R-:W-:-:S03]  /*37a0*/  IMAD.WIDE R16, R8, 0x2, R64 ;  /* 0x0000000208107825 */ /* 0x001fc600078e0240 */
[----:B------:R-:W3:Y:S04]  /*37b0*/  LDL.64 R64, [R1+0x180] ;  /* 0x0001800001407983 */ /* 0x000ee80000100a00 */
[----:B------:R0:W3:Y:S04]  /*37c0*/  LDG.E.U16 R25, [R48.64] ;  /* 0x0000000630197981 */ /* 0x0000e8000c1e1500 */
[----:B------:R1:W3:Y:S01]  /*37d0*/  LDG.E.U16 R17, [R16.64] ;  /* 0x0000000610117981 */ /* 0x0002e2000c1e1500 */
[----:B0-----:R-:W-:-:S03]  /*37e0*/  IMAD.WIDE R48, R8, 0x2, R60 ;  /* 0x0000000208307825 */ /* 0x001fc600078e023c */
[----:B------:R-:W3:Y:S01]  /*37f0*/  LDL.64 R60, [R1+0x140] ;  /* 0x00014000013c7983 */ /* 0x000ee20000100a00 */
[----:B------:R-:W-:-:S03]  /*3800*/  IMAD.WIDE R38, R8, 0x2, R38 ;  /* 0x0000000208267825 */ /* 0x000fc600078e0226 */
[----:B-1----:R0:W3:Y:S01]  /*3810*/  LDG.E.U16 R27, [R48.64] ;  /* 0x00000006301b7981 */ /* 0x0020e2000c1e1500 */
[----:B------:R-:W-:-:S03]  /*3820*/  IMAD.WIDE R44, R8, 0x2, R44 ;  /* 0x00000002082c7825 */ /* 0x000fc600078e022c */
[----:B------:R1:W3:Y:S04]  /*3830*/  LDG.E.U16 R38, [R38.64] ;  /* 0x0000000626267981 */ /* 0x0002e8000c1e1500 */
[----:B------:R0:W3:Y:S02]  /*3840*/  LDG.E.U16 R28, [R44.64] ;  /* 0x000000062c1c7981 */ /* 0x0000e4000c1e1500 */
[C---:B0-----:R-:W-:Y:S02]  /*3850*/  IMAD.WIDE R44, R8.reuse, 0x2, R100 ;  /* 0x00000002082c7825 */ /* 0x041fe400078e0264 */
[----:B------:R-:W3:Y:S04]  /*3860*/  LDL.64 R100, [R1+0x188] ;  /* 0x0001880001647983 */ /* 0x000ee80000100a00 */
[----:B-1----:R0:W3:Y:S02]  /*3870*/  LDG.E.U16 R39, [R44.64] ;  /* 0x000000062c277981 */ /* 0x0020e4000c1e1500 */
[----:B0-----:R-:W-:-:S02]  /*3880*/  IMAD.WIDE R44, R8, 0x2, R66 ;  /* 0x00000002082c7825 */ /* 0x001fc400078e0242 */
[----:B------:R-:W3:Y:S02]  /*3890*/  LDL.64 R66, [R1+0x158] ;  /* 0x0001580001427983 */ /* 0x000ee40000100a00 */
[----:B------:R-:W-:-:S04]  /*38a0*/  IMAD.WIDE R52, R8, 0x2, R52 ;  /* 0x0000000208347825 */ /* 0x000fc800078e0234 */
[C---:B------:R-:W-:Y:S01]  /*38b0*/  IMAD.WIDE R48, R8.reuse, 0x2, R58 ;  /* 0x0000000208307825 */ /* 0x040fe200078e023a */
[----:B------:R0:W3:Y:S04]  /*38c0*/  LDG.E.U16 R30, [R52.64] ;  /* 0x00000006341e7981 */ /* 0x0000e8000c1e1500 */
[----:B------:R1:W3:Y:S04]  /*38d0*/  LDG.E.U16 R59, [R48.64] ;  /* 0x00000006303b7981 */ /* 0x0002e8000c1e1500 */
[----:B------:R4:W3:Y:S01]  /*38e0*/  LDG.E.U16 R58, [R44.64] ;  /* 0x000000062c3a7981 */ /* 0x0008e2000c1e1500 */
[----:B0-----:R-:W-:-:S03]  /*38f0*/  IMAD.WIDE R52, R8, 0x2, R74 ;  /* 0x0000000208347825 */ /* 0x001fc600078e024a */
[----:B------:R-:W3:Y:S01]  /*3900*/  LDL.64 R74, [R1+0xf8] ;  /* 0x0000f800014a7983 */ /* 0x000ee20000100a00 */
[----:B-1----:R-:W-:-:S03]  /*3910*/  IMAD.WIDE R48, R8, 0x2, R70 ;  /* 0x0000000208307825 */ /* 0x002fc600078e0246 */
[----:B------:R-:W3:Y:S01]  /*3920*/  LDL.64 R70, [R1+0x170] ;  /* 0x0001700001467983 */ /* 0x000ee20000100a00 */
[----:B----4-:R-:W-:-:S03]  /*3930*/  IMAD.WIDE R44, R8, 0x2, R72 ;  /* 0x00000002082c7825 */ /* 0x010fc600078e0248 */
[----:B------:R-:W4:Y:S01]  /*3940*/  LDL.64 R72, [R1+0x190] ;  /* 0x0001900001487983 */ /* 0x000f220000100a00 */
[----:B------:R-:W-:-:S03]  /*3950*/  IMAD.WIDE R54, R8, 0x2, R54 ;  /* 0x0000000208367825 */ /* 0x000fc600078e0236 */
[----:B------:R3:W4:Y:S04]  /*3960*/  LDG.E.U16 R43, [R52.64] ;  /* 0x00000006342b7981 */ /* 0x000728000c1e1500 */
[----:B------:R0:W4:Y:S01]  /*3970*/  LDG.E.U16 R15, [R54.64] ;  /* 0x00000006360f7981 */ /* 0x000122000c1e1500 */
[----:B-----5:R-:W-:-:S05]  /*3980*/  IMAD.WIDE R50, R8, 0x2, R50 ;  /* 0x0000000208327825 */ /* 0x020fca00078e0232 */
[----:B------:R1:W5:Y:S02]  /*3990*/  LDG.E.U16 R16, [R50.64] ;  /* 0x0000000632107981 */ /* 0x000364000c1e1500 */
[C---:B-1----:R-:W-:Y:S02]  /*39a0*/  IMAD.WIDE R50, R8.reuse, 0x2, R68 ;  /* 0x0000000208327825 */ /* 0x042fe400078e0244 */
[----:B------:R-:W4:Y:S02]  /*39b0*/  LDL.64 R68, [R1+0x178] ;  /* 0x0001780001447983 */ /* 0x000f240000100a00 */
[----:B--2---:R-:W-:-:S06]  /*39c0*/  IMAD.WIDE R56, R8, 0x2, R56 ;  /* 0x0000000208387825 */ /* 0x004fcc00078e0238 */
[----:B------:R1:W2:Y:S01]  /*39d0*/  LDG.E.U16 R56, [R56.64] ;  /* 0x0000000638387981 */ /* 0x0002a2000c1e1500 */
[----:B---3--:R-:W-:-:S05]  /*39e0*/  IMAD.WIDE R52, R8, 0x2, R62 ;  /* 0x0000000208347825 */ /* 0x008fca00078e023e */
[----:B------:R4:W3:Y:S04]  /*39f0*/  LDG.E.U16 R63, [R52.64] ;  /* 0x00000006343f7981 */ /* 0x0008e8000c1e1500 */
[----:B-1----:R1:W2:Y:S01]  /*3a00*/  LDG.E.U16 R57, [R50.64] ;  /* 0x0000000632397981 */ /* 0x0022a2000c1e1500 */
[----:B0-----:R-:W-:-:S03]  /*3a10*/  IMAD.WIDE R54, R8, 0x2, R60 ;  /* 0x0000000208367825 */ /* 0x001fc600078e023c */
[----:B------:R0:W2:Y:S01]  /*3a20*/  LDG.E.U16 R60, [R44.64] ;  /* 0x000000062c3c7981 */ /* 0x0000a2000c1e1500 */
[----:B-1----:R-:W-:-:S03]  /*3a30*/  IMAD.WIDE R50, R8, 0x2, R64 ;  /* 0x0000000208327825 */ /* 0x002fc600078e0240 */
[----:B------:R1:W2:Y:S04]  /*3a40*/  LDG.E.U16 R61, [R48.64] ;  /* 0x00000006303d7981 */ /* 0x0002a8000c1e1500 */
[----:B------:R1:W2:Y:S01]  /*3a50*/  LDG.E.U16 R62, [R50.64] ;  /* 0x00000006323e7981 */ /* 0x0002a2000c1e1500 */
[----:B0-----:R-:W-:-:S03]  /*3a60*/  IMAD.WIDE R44, R8, 0x2, R118 ;  /* 0x00000002082c7825 */ /* 0x001fc600078e0276 */
[----:B------:R-:W2:Y:S01]  /*3a70*/  LDL.64 R118, [R1+0x128] ;  /* 0x0001280001767983 */ /* 0x000ea20000100a00 */
[----:B-1----:R-:W-:-:S03]  /*3a80*/  IMAD.WIDE R48, R8, 0x2, R116 ;  /* 0x0000000208307825 */ /* 0x002fc600078e0274 */
[----:B------:R-:W2:Y:S01]  /*3a90*/  LDL.64 R116, [R1+0x108] ;  /* 0x0001080001747983 */ /* 0x000ea20000100a00 */
[----:B------:R-:W-:-:S03]  /*3aa0*/  IMAD.WIDE R50, R8, 0x2, R110 ;  /* 0x0000000208327825 */ /* 0x000fc600078e026e */
[----:B------:R-:W2:Y:S04]  /*3ab0*/  LDL.64 R110, [R1+0xe8] ;  /* 0x0000e800016e7983 */ /* 0x000ea80000100a00 */
[----:B------:R0:W2:Y:S04]  /*3ac0*/  LDG.E.U16 R64, [R54.64] ;  /* 0x0000000636407981 */ /* 0x0000a8000c1e1500 */
[----:B------:R1:W2:Y:S01]  /*3ad0*/  LDG.E.U16 R65, [R44.64] ;  /* 0x000000062c417981 */ /* 0x0002a2000c1e1500 */
[----:B0-----:R-:W-:-:S03]  /*3ae0*/  IMAD.WIDE R54, R8, 0x2, R66 ;  /* 0x0000000208367825 */ /* 0x001fc600078e0242 */
[----:B------:R0:W3:Y:S01]  /*3af0*/  LDG.E.U16 R66, [R48.64] ;  /* 0x0000000630427981 */ /* 0x0000e2000c1e1500 */
[----:B-1----:R-:W-:-:S03]  /*3b00*/  IMAD.WIDE R44, R8, 0x2, R134 ;  /* 0x00000002082c7825 */ /* 0x002fc600078e0286 */
[----:B------:R1:W3:Y:S01]  /*3b10*/  LDG.E.U16 R67, [R50.64] ;  /* 0x0000000632437981 */ /* 0x0002e2000c1e1500 */
[----:B0-----:R-:W-:-:S04]  /*3b20*/  IMAD.WIDE R48, R8, 0x2, R132 ;  /* 0x0000000208307825 */ /* 0x001fc800078e0284 */
[----:B-1----:R-:W-:-:S04]  /*3b30*/  IMAD.WIDE R50, R8, 0x2, R74 ;  /* 0x0000000208327825 */ /* 0x002fc800078e024a */
[C---:B----4-:R-:W-:Y:S02]  /*3b40*/  IMAD.WIDE R52, R8.reuse, 0x2, R68 ;  /* 0x0000000208347825 */ /* 0x050fe400078e0244 */
[----:B------:R0:W4:Y:S04]  /*3b50*/  LDG.E.U16 R69, [R54.64] ;  /* 0x0000000636457981 */ /* 0x000128000c1e1500 */
[----:B------:R1:W4:Y:S01]  /*3b60*/  LDG.E.U16 R68, [R52.64] ;  /* 0x0000000634447981 */ /* 0x000322000c1e1500 */
[----:B0-----:R-:W-:-:S03]  /*3b70*/  IMAD.WIDE R54, R8, 0x2, R70 ;  /* 0x0000000208367825 */ /* 0x001fc600078e0246 */
[----:B------:R0:W5:Y:S01]  /*3b80*/  LDG.E.U16 R70, [R44.64] ;  /* 0x000000062c467981 */ /* 0x000162000c1e1500 */
[----:B-1----:R-:W-:-:S03]  /*3b90*/  IMAD.WIDE R52, R8, 0x2, R72 ;  /* 0x0000000208347825 */ /* 0x002fc600078e0248 */
[----:B------:R1:W5:Y:S04]  /*3ba0*/  LDG.E.U16 R71, [R48.64] ;  /* 0x0000000630477981 */ /* 0x000368000c1e1500 */
[----:B------:R1:W5:Y:S01]  /*3bb0*/  LDG.E.U16 R72, [R50.64] ;  /* 0x0000000632487981 */ /* 0x000362000c1e1500 */
[----:B0-----:R-:W-:-:S03]  /*3bc0*/  IMAD.WIDE R44, R8, 0x2, R130 ;  /* 0x00000002082c7825 */ /* 0x001fc600078e0282 */
[----:B------:R0:W5:Y:S01]  /*3bd0*/  LDG.E.U16 R73, [R52.64] ;  /* 0x0000000634497981 */ /* 0x000162000c1e1500 */
[----:B-1----:R-:W-:-:S03]  /*3be0*/  IMAD.WIDE R48, R8, 0x2, R128 ;  /* 0x0000000208307825 */ /* 0x002fc600078e0280 */
[----:B------:R1:W5:Y:S01]  /*3bf0*/  LDG.E.U16 R74, [R54.64] ;  /* 0x00000006364a7981 */ /* 0x000362000c1e1500 */
[----:B------:R-:W-:-:S03]  /*3c00*/  IMAD.WIDE R50, R8, 0x2, R126 ;  /* 0x0000000208327825 */ /* 0x000fc600078e027e */
[----:B------:R2:W5:Y:S01]  /*3c10*/  LDG.E.U16 R75, [R44.64] ;  /* 0x000000062c4b7981 */ /* 0x000562000c1e1500 */
[----:B0-----:R-:W-:-:S04]  /*3c20*/  IMAD.WIDE R52, R8, 0x2, R102 ;  /* 0x0000000208347825 */ /* 0x001fc800078e0266 */
[C---:B-1----:R-:W-:Y:S01]  /*3c30*/  IMAD.WIDE R54, R8.reuse, 0x2, R100 ;  /* 0x0000000208367825 */ /* 0x042fe200078e0264 */
[----:B------:R0:W5:Y:S04]  /*3c40*/  LDG.E.U16 R102, [R52.64] ;  /* 0x0000000634667981 */ /* 0x000168000c1e1500 */
[----:B------:R1:W5:Y:S04]  /*3c50*/  LDG.E.U16 R100, [R48.64] ;  /* 0x0000000630647981 */ /* 0x000368000c1e1500 */
[----:B------:R0:W5:Y:S01]  /*3c60*/  LDG.E.U16 R101, [R50.64] ;  /* 0x0000000632657981 */ /* 0x000162000c1e1500 */
[----:B--2---:R-:W-:-:S03]  /*3c70*/  IMAD.WIDE R44, R8, 0x2, R124 ;  /* 0x00000002082c7825 */ /* 0x004fc600078e027c */
[----:B------:R2:W5:Y:S01]  /*3c80*/  LDG.E.U16 R103, [R54.64] ;  /* 0x0000000636677981 */ /* 0x000562000c1e1500 */
[----:B-1----:R-:W-:-:S03]  /*3c90*/  IMAD.WIDE R48, R8, 0x2, R122 ;  /* 0x0000000208307825 */ /* 0x002fc600078e027a */
[----:B------:R-:W5:Y:S01]  /*3ca0*/  LDG.E.U16 R44, [R44.64] ;  /* 0x000000062c2c7981 */ /* 0x000f62000c1e1500 */
[----:B0-----:R-:W-:-:S03]  /*3cb0*/  IMAD.WIDE R50, R8, 0x2, R118 ;  /* 0x0000000208327825 */ /* 0x001fc600078e0276 */
[----:B------:R-:W5:Y:S01]  /*3cc0*/  LDG.E.U16 R48, [R48.64] ;  /* 0x0000000630307981 */ /* 0x000f62000c1e1500 */
[----:B------:R-:W-:-:S03]  /*3cd0*/  IMAD.WIDE R52, R8, 0x2, R116 ;  /* 0x0000000208347825 */ /* 0x000fc600078e0274 */
[----:B------:R-:W5:Y:S01]  /*3ce0*/  LDG.E.U16 R50, [R50.64] ;  /* 0x0000000632327981 */ /* 0x000f62000c1e1500 */
[----:B--2---:R-:W-:-:S03]  /*3cf0*/  IMAD.WIDE R54, R8, 0x2, R110 ;  /* 0x0000000208367825 */ /* 0x004fc600078e026e */
[----:B------:R-:W2:Y:S04]  /*3d00*/  LDG.E.U16 R52, [R52.64] ;  /* 0x0000000634347981 */ /* 0x000ea8000c1e1500 */
[----:B------:R-:W2:Y:S04]  /*3d10*/  LDG.E.U16 R54, [R54.64] ;  /* 0x0000000636367981 */ /* 0x000ea8000c1e1500 */
[----:B------:R-:W-:Y:S01]  /*3d20*/  BAR.SYNC.DEFER_BLOCKING 0x0 ;  /* 0x0000000000007b1d */ /* 0x000fe20000010000 */
[----:B------:R-:W-:-:S05]  /*3d30*/  LOP3.LUT R110, R3, 0x40, RZ, 0x3c, !PT ;  /* 0x00000040036e7812 */ /* 0x000fca00078e3cff */
[----:B------:R-:W-:Y:S04]  /*3d40*/  STS.U16 [R3], R0 ;  /* 0x0000000003007388 */ /* 0x000fe80000000400 */
        /* <DEDUP_REMOVED lines=11> */
[----:B---3--:R-:W-:Y:S04]  /*3e00*/  STS.U16 [R3+0x3000], R63 ;  /* 0x0030003f03007388 */ /* 0x008fe80000000400 */
        /* <DEDUP_REMOVED lines=14> */
[----:B----4-:R-:W-:Y:S04]  /*3ef0*/  STS.U16 [R108+0x2d00], R68 ;  /* 0x002d00446c007388 */ /* 0x010fe80000000400 */
[----:B------:R-:W-:Y:S04]  /*3f00*/  STS.U16 [R108+0x3100], R69 ;  /* 0x003100456c007388 */ /* 0x000fe80000000400 */
[----:B-----5:R-:W-:Y:S04]  /*3f10*/  STS.U16 [R108+0x3500], R70 ;  /* 0x003500466c007388 */ /* 0x020fe80000000400 */
[----:B------:R-:W-:Y:S04]  /*3f20*/  STS.U16 [R108+0x3900], R71 ;  /* 0x003900476c007388 */ /* 0x000fe80000000400 */
[----:B------:R0:W-:Y:S04]  /*3f30*/  STS.U16 [R108+0x3d00], R72 ;  /* 0x003d00486c007388 */ /* 0x0001e80000000400 */
[----:B------:R-:W-:Y:S04]  /*3f40*/  STS.U16 [R110+0x200], R37 ;  /* 0x000200256e007388 */ /* 0x000fe80000000400 */
[----:B------:R-:W-:Y:S04]  /*3f50*/  STS.U16 [R110+0x600], R36 ;  /* 0x000600246e007388 */ /* 0x000fe80000000400 */
[----:B------:R-:W-:Y:S04]  /*3f60*/  STS.U16 [R110+0xa00], R35 ;  /* 0x000a00236e007388 */ /* 0x000fe80000000400 */
[----:B------:R-:W-:Y:S04]  /*3f70*/  STS.U16 [R110+0xe00], R34 ;  /* 0x000e00226e007388 */ /* 0x000fe80000000400 */
[----:B------:R-:W-:Y:S04]  /*3f80*/  STS.U16 [R110+0x1200], R33 ;  /* 0x001200216e007388 */ /* 0x000fe80000000400 */
[----:B------:R-:W-:Y:S04]  /*3f90*/  STS.U16 [R110+0x1600], R32 ;  /* 0x001600206e007388 */ /* 0x000fe80000000400 */
[----:B------:R-:W-:Y:S04]  /*3fa0*/  STS.U16 [R110+0x1a00], R31 ;  /* 0x001a001f6e007388 */ /* 0x000fe80000000400 */
[----:B------:R-:W-:Y:S01]  /*3fb0*/  STS.U16 [R110+0x1e00], R30 ;  /* 0x001e001e6e007388 */ /* 0x000fe20000000400 */
[----:B0-----:R-:W-:-:S03]  /*3fc0*/  LOP3.LUT R108, R3, 0x60, RZ, 0x3c, !PT ;  /* 0x00000060036c7812 */ /* 0x001fc600078e3cff */
        /* <DEDUP_REMOVED lines=22> */
[----:B--2---:R-:W-:Y:S04]  /*4130*/  STS.U16 [R108+0x3b00], R52 ;  /* 0x003b00346c007388 */ /* 0x004fe80000000400 */
[----:B------:R-:W-:Y:S04]  /*4140*/  STS.U16 [R108+0x3f00], R54 ;  /* 0x003f00366c007388 */ /* 0x000fe80000000400 */
[----:B------:R-:W-:Y:S06]  /*4150*/  BAR.SYNC.DEFER_BLOCKING 0x0 ;  /* 0x0000000000007b1d */ /* 0x000fec0000010000 */
[----:B------:R-:W-:Y:S04]  /*4160*/  LDSM.16.MT88.4 R60, [R6+0x4000] ;  /* 0x00400000063c783b */ /* 0x000fe80000004200 */
[----:B------:R-:W0:Y:S04]  /*4170*/  LDSM.16.M88.4 R200, [R10] ;  /* 0x000000000ac8783b */ /* 0x000e280000000200 */
[----:B------:R-:W-:Y:S04]  /*4180*/  LDSM.16.MT88.4 R32, [R6+0x4800] ;  /* 0x004800000620783b */ /* 0x000fe80000004200 */
[----:B------:R-:W-:Y:S04]  /*4190*/  LDSM.16.M88.4 R140, [R10+0x800] ;  /* 0x000800000a8c783b */ /* 0x000fe80000000200 */
[----:B------:R-:W-:Y:S04]  /*41a0*/  LDSM.16.M88.4 R48, [R10+0x1000] ;  /* 0x001000000a30783b */ /* 0x000fe80000000200 */
[----:B------:R-:W1:Y:S04]  /*41b0*/  LDSM.16.M88.4 R180, [R10+0x400] ;  /* 0x000400000ab4783b */ /* 0x000e680000000200 */
[----:B------:R-:W2:Y:S04]  /*41c0*/  LDSM.16.M88.4 R136, [R10+0x1800] ;  /* 0x001800000a88783b */ /* 0x000ea80000000200 */
[----:B------:R-:W3:Y:S04]  /*41d0*/  LDSM.16.M88.4 R124, [R10+0x1c00] ;  /* 0x001c00000a7c783b */ /* 0x000ee80000000200 */
[----:B------:R-:W4:Y:S04]  /*41e0*/  LDSM.16.M88.4 R176, [R10+0xc00] ;  /* 0x000c00000ab0783b */ /* 0x000f280000000200 */
[----:B------:R-:W5:Y:S04]  /*41f0*/  LDSM.16.M88.4 R72, [R10+0x2000] ;  /* 0x002000000a48783b */ /* 0x000f680000000200 */
[----:B------:R-:W2:Y:S01]  /*4200*/  LDSM.16.M88.4 R148, [R10+0x2800] ;  /* 0x002800000a94783b */ /* 0x000ea20000000200 */
[----:B0-----:R-:W-:Y:S03]  /*4210*/  HMMA.16816.F32.BF16 R16, R60, R200, RZ ;  /* 0x000000c83c10723c */ /* 0x001fe600000418ff */
[----:B------:R-:W0:Y:S04]  /*4220*/  LDSM.16.M88.4 R168, [R10+0x1400] ;  /* 0x001400000aa8783b */ /* 0x000e280000000200 */
[----:B------:R-:W-:Y:S01]  /*4230*/  LDSM.16.M88.4 R64, [R10+0x3000] ;  /* 0x003000000a40783b */ /* 0x000fe20000000200 */
[----:B------:R-:W-:-:S03]  /*4240*/  LOP3.LUT R44, R10, 0x40, RZ, 0x3c, !PT ;  /* 0x000000400a2c7812 */ /* 0x000fc600078e3cff */
[----:B------:R-:W-:Y:S04]  /*4250*/  LDSM.16.MT88.4 R40, [R6+0x5000] ;  /* 0x005000000628783b */ /* 0x000fe80000004200 */
[----:B------:R-:W-:Y:S01]  /*4260*/  LDSM.16.M88.4 R116, [R44] ;  /* 0x000000002c74783b */ /* 0x000fe20000000200 */
[----:B-1----:R-:W-:Y:S03]  /*4270*/  HMMA.16816.F32.BF16 R12, R60, R180, RZ ;  /* 0x000000b43c0c723c */ /* 0x002fe600000418ff */
[----:B------:R-:W-:Y:S04]  /*4280*/  LDSM.16.MT88.4 R52, [R6+0x5800] ;  /* 0x005800000634783b */ /* 0x000fe80000004200 */
[----:B------:R-:W-:Y:S01]  /*4290*/  LDSM.16.M88.4 R56, [R10+0x3800] ;  /* 0x003800000a38783b */ /* 0x000fe20000000200 */
[----:B------:R-:W-:Y:S03]  /*42a0*/  HMMA.16816.F32.BF16 R200, R32, R202, R16 ;  /* 0x000000ca20c8723c */ /* 0x000fe60000041810 */
[----:B------:R-:W-:Y:S04]  /*42b0*/  LDSM.16.M88.4 R132, [R44+0xc00] ;  /* 0x000c00002c84783b */ /* 0x000fe80000000200 */
[----:B------:R-:W1:Y:S01]  /*42c0*/  S2R R108, SR_TID.X ;  /* 0x00000000006c7919 */ /* 0x000e620000002100 */
[C---:B------:R-:W-:Y:S03]  /*42d0*/  HMMA.16816.F32.BF16 R16, R60.reuse, R140, RZ ;  /* 0x0000008c3c10723c */ /* 0x040fe600000418ff */
[----:B------:R-:W-:Y:S04]  /*42e0*/  LDSM.16.M88.4 R164, [R44+0x800] ;  /* 0x000800002ca4783b */ /* 0x000fe80000000200 */
[----:B------:R-:W-:Y:S01]  /*42f0*/  LDSM.16.M88.4 R128, [R44+0x1000] ;  /* 0x001000002c80783b */ /* 0x000fe20000000200 */
[----:B--2---:R-:W-:Y:S03]  /*4300*/  HMMA.16816.F32.BF16 R24, R60, R136, RZ ;  /* 0x000000883c18723c */ /* 0x004fe600000418ff */
[----:B------:R-:W-:Y:S04]  /*4310*/  LDSM.16.M88.4 R36, [R44+0x1400] ;  /* 0x001400002c24783b */ /* 0x000fe80000000200 */
[----:B------:R-:W-:Y:S09]  /*4320*/  LDSM.16.M88.4 R100, [R10+0x3c00] ;  /* 0x003c00000a64783b */ /* 0x000ff20000000200 */
[----:B------:R-:W-:Y:S08]  /*4330*/  HMMA.16816.F32.BF16 R140, R32, R142, R16 ;  /* 0x0000008e208c723c */ /* 0x000ff00000041810 */
[C---:B------:R-:W-:Y:S08]  /*4340*/  HMMA.16816.F32.BF16 R16, R60.reuse, R48, RZ ;  /* 0x000000303c10723c */ /* 0x040ff000000418ff */
[----:B---3--:R-:W-:Y:S11]  /*4350*/  HMMA.16816.F32.BF16 R28, R60, R124, RZ ;  /* 0x0000007c3c1c723c */ /* 0x008ff600000418ff */
[----:B------:R-:W-:Y:S05]  /*4360*/  @!UPT UIADD3 URZ, URZ, URZ, URZ ;  /* 0x0000003f3f3ff290 */ /* 0x000fea000fffe03f */
[C---:B------:R-:W-:Y:S01]  /*4370*/  HMMA.16816.F32.BF16 R48, R32.reuse, R50, R16 ;  /* 0x000000322030723c */ /* 0x040fe20000041810 */
[----:B------:R-:W2:Y:S07]  /*4380*/  LDSM.16.M88.4 R16, [R10+0x2400] ;  /* 0x002400000a10783b */ /* 0x000eae0000000200 */
[----:B------:R-:W-:Y:S08]  /*4390*/  HMMA.16816.F32.BF16 R180, R32, R182, R12 ;  /* 0x000000b620b4723c */ /* 0x000ff0000004180c */
[C---:B----4-:R-:W-:Y:S08]  /*43a0*/  HMMA.16816.F32.BF16 R12, R60.reuse, R176, RZ ;  /* 0x000000b03c0c723c */ /* 0x050ff000000418ff */
[----:B-----5:R-:W-:Y:S08]  /*43b0*/  HMMA.16816.F32.BF16 R20, R60, R72, RZ ;  /* 0x000000483c14723c */ /* 0x020ff000000418ff */
[C---:B------:R-:W-:Y:S01]  /*43c0*/  HMMA.16816.F32.BF16 R136, R32.reuse, R138, R24 ;  /* 0x0000008a2088723c */ /* 0x040fe20000041818 */
[----:B------:R-:W3:Y:S07]  /*43d0*/  LDSM.16.M88.4 R24, [R10+0x3400] ;  /* 0x003400000a18783b */ /* 0x000eee0000000200 */
[----:B------:R-:W-:Y:S08]  /*43e0*/  HMMA.16816.F32.BF16 R124, R32, R126, R28 ;  /* 0x0000007e207c723c */ /* 0x000ff0000004181c */
[----:B------:R-:W-:Y:S08]  /*43f0*/  HMMA.16816.F32.BF16 R28, R60, R148, RZ ;  /* 0x000000943c1c723c */ /* 0x000ff000000418ff */
[----:B------:R-:W-:Y:S08]  /*4400*/  HMMA.16816.F32.BF16 R176, R32, R178, R12 ;  /* 0x000000b220b0723c */ /* 0x000ff0000004180c */
[C---:B0-----:R-:W-:Y:S08]  /*4410*/  HMMA.16816.F32.BF16 R12, R60.reuse, R168, RZ ;  /* 0x000000a83c0c723c */ /* 0x041ff000000418ff */
[----:B--2---:R-:W-:Y:S08]  /*4420*/  HMMA.16816.F32.BF16 R68, R60, R16, RZ ;  /* 0x000000103c44723c */ /* 0x004ff000000418ff */
[----:B------:R-:W-:Y:S08]  /*4430*/  HMMA.16816.F32.BF16 R72, R32, R74, R20 ;  /* 0x0000004a2048723c */ /* 0x000ff00000041814 */
[----:B------:R-:W-:Y:S08]  /*4440*/  HMMA.16816.F32.BF16 R20, R60, R64, RZ ;  /* 0x000000403c14723c */ /* 0x000ff000000418ff */
[C---:B------:R-:W-:Y:S01]  /*4450*/  HMMA.16816.F32.BF16 R148, R32.reuse, R150, R28 ;  /* 0x000000962094723c */ /* 0x040fe2000004181c */
[----:B------:R-:W0:Y:S07]  /*4460*/  LDSM.16.M88.4 R28, [R44+0x400] ;  /* 0x000400002c1c783b */ /* 0x000e2e0000000200 */
[C---:B------:R-:W-:Y:S01]  /*4470*/  HMMA.16816.F32.BF16 R168, R32.reuse, R170, R12 ;  /* 0x000000aa20a8723c */ /* 0x040fe2000004180c */
[----:B------:R-:W2:Y:S07]  /*4480*/  LDSM.16.M88.4 R12, [R10+0x2c00] ;  /* 0x002c00000a0c783b */ /* 0x000eae0000000200 */
[----:B------:R-:W-:Y:S08]  /*4490*/  HMMA.16816.F32.BF16 R68, R32, R18, R68 ;  /* 0x000000122044723c */ /* 0x000ff00000041844 */
[----:B---3--:R-:W-:Y:S08]  /*44a0*/  HMMA.16816.F32.BF16 R16, R60, R24, RZ ;  /* 0x000000183c10723c */ /* 0x008ff000000418ff */
[----:B------:R-:W-:Y:S01]  /*44b0*/  HMMA.16816.F32.BF16 R64, R32, R66, R20 ;  /* 0x000000422040723c */ /* 0x000fe20000041814 */
[----:B------:R-:W3:Y:S07]  /*44c0*/  LDSM.16.M88.4 R20, [R44+0x1c00] ;  /* 0x001c00002c14783b */ /* 0x000eee0000000200 */
[----:B------:R-:W-:Y:S08]  /*44d0*/  HMMA.16816.F32.BF16 R200, R40, R116, R200 ;  /* 0x0000007428c8723c */ /* 0x000ff000000418c8 */
[----:B------:R-:W-:Y:S01]  /*44e0*/  HMMA.16816.F32.BF16 R24, R32, R26, R16 ;  /* 0x0000001a2018723c */ /* 0x000fe20000041810 */
[----:B------:R-:W4:Y:S07]  /*44f0*/  LDSM.16.M88.4 R16, [R44+0x1800] ;  /* 0x001800002c10783b */ /* 0x000f2e0000000200 */
[----:B0-----:R-:W-:Y:S08]  /*4500*/  HMMA.16816.F32.BF16 R180, R40, R28, R180 ;  /* 0x0000001c28b4723c */ /* 0x001ff000000418b4 */
[----:B--2---:R-:W-:Y:S01]  /*4510*/  HMMA.16816.F32.BF16 R156, R60, R12, RZ ;  /* 0x0000000c3c9c723c */ /* 0x004fe200000418ff */
[----:B-1----:R-:W-:-:S07]  /*4520*/  LOP3.LUT R0, R108, 0x3, RZ, 0xc0, !PT ;  /* 0x000000036c007812 */ /* 0x002fce00078ec0ff */
[----:B---3--:R-:W-:Y:S01]  /*4530*/  HMMA.16816.F32.BF16 R124, R40, R20, R124 ;  /* 0x00000014287c723c */ /* 0x008fe2000004187c */
[----:B------:R-:W-:-:S07]  /*4540*/  LEA R2, R0, UR4, 0x1 ;  /* 0x0000000400027c11 */ /* 0x000fce000f8e08ff */
[C---:B------:R-:W-:Y:S01]  /*4550*/  HMMA.16816.F32.BF16 R116, R52.reuse, R118, R200 ;  /* 0x000000763474723c */ /* 0x040fe200000418c8 */
[----:B------:R-:W-:Y:S01]  /*4560*/  LOP3.LUT R0, R2, 0x70, RZ, 0xfc, !PT ;  /* 0x0000007002007812 */ /* 0x000fe200078efcff */
[----:B------:R-:W2:Y:S06]  /*4570*/  LDL.64 R200, [R1+0xd8] ;  /* 0x0000d80001c87983 */ /* 0x000eac0000100a00 */
[----:B------:R-:W-:Y:S01]  /*4580*/  HMMA.16816.F32.BF16 R28, R52, R30, R180 ;  /* 0x0000001e341c723c */ /* 0x000fe200000418b4 */
[-C--:B------:R-:W-:Y:S01]  /*4590*/  ISETP.GE.AND P4, PT, R5, R0.reuse, PT ;  /* 0x000000000500720c */ /* 0x080fe20003f86270 */
[----:B------:R-:W3:Y:S01]  /*45a0*/  LDL.64 R202, [R1+0xd0] ;  /* 0x0000d00001ca7983 */ /* 0x000ee20000100a00 */
[----:B------:R-:W-:-:S02]  /*45b0*/  ISETP.GE.AND P6, PT, R252, R0, PT ;  /* 0x00000000fc00720c */ /* 0x000fc40003fc6270 */
[----:B------:R-:W-:-:S03]  /*45c0*/  LOP3.LUT R0, R2, 0x78, RZ, 0xfc, !PT ;  /* 0x0000007802007812 */ /* 0x000fc600078efcff */
[----:B------:R-:W-:Y:S01]  /*45d0*/  HMMA.16816.F32.BF16 R156, R32, R14, R156 ;  /* 0x0000000e209c723c */ /* 0x000fe2000004189c */
[----:B------:R-:W-:Y:S02]  /*45e0*/  SEL R123, RZ, 0x7fff8, P4 ;  /* 0x0007fff8ff7b7807 */ /* 0x000fe40002000000 */
[----:B------:R-:W-:-:S05]  /*45f0*/  ISETP.GE.AND P3, PT, R5, R0, PT ;  /* 0x000000000500720c */ /* 0x000fca0003f66270 */
[----:B------:R-:W-:Y:S01]  /*4600*/  HMMA.16816.F32.BF16 R12, R60, R56, RZ ;  /* 0x000000383c0c723c */ /* 0x000fe200000418ff */
[----:B------:R-:W-:-:S07]  /*4610*/  ISETP.GE.AND P4, PT, R252, R0, PT ;  /* 0x00000000fc00720c */ /* 0x000fce0003f86270 */
[----:B----4-:R-:W-:Y:S01]  /*4620*/  HMMA.16816.F32.BF16 R136, R40, R16, R136 ;  /* 0x000000102888723c */ /* 0x010fe20000041888 */
[----:B------:R-:W-:-:S06]  /*4630*/  LOP3.LUT R11, R2, 0x71, RZ, 0xfc, !PT ;  /* 0x00000071020b7812 */ /* 0x000fcc00078efcff */
[C---:B------:R-:W-:Y:S01]  /*4640*/  LOP3.LUT R16, R2.reuse, 0x79, RZ, 0xfc, !PT ;  /* 0x0000007902107812 */ /* 0x040fe200078efcff */
[----:B------:R-:W-:Y:S01]  /*4650*/  HMMA.16816.F32.BF16 R176, R40, R132, R176 ;  /* 0x0000008428b0723c */ /* 0x000fe200000418b0 */
[----:B------:R-:W-:Y:S02]  /*4660*/  LOP3.LUT R0, R2, 0x61, RZ, 0xfc, !PT ;  /* 0x0000006102007812 */ /* 0x000fe400078efcff */
[C---:B------:R-:W-:Y:S02]  /*4670*/  ISETP.GE.AND P5, PT, R5.reuse, R16, PT ;  /* 0x000000100500720c */ /* 0x040fe40003fa6270 */
[----:B------:R-:W-:-:S03]  /*4680*/  ISETP.GE.AND P1, PT, R5, R11, PT ;  /* 0x0000000b0500720c */ /* 0x000fc60003f26270 */
[----:B------:R-:W-:Y:S01]  /*4690*/  HMMA.16816.F32.BF16 R20, R52, R22, R124 ;  /* 0x000000163414723c */ /* 0x000fe2000004187c */
[----:B------:R-:W-:Y:S02]  /*46a0*/  ISETP.GE.AND P2, PT, R252, R11, PT ;  /* 0x0000000bfc00720c */ /* 0x000fe40003f46270 */
[----:B------:R-:W-:-:S04]  /*46b0*/  LOP3.LUT R11, R2, 0x60, RZ, 0xfc, !PT ;  /* 0x00000060020b7812 */ /* 0x000fc800078efcff */
[----:B------:R-:W-:Y:S02]  /*46c0*/  SEL R127, RZ, 0x4, P5 ;  /* 0x00000004ff7f7807 */ /* 0x000fe40002800000 */
[----:B------:R-:W-:Y:S01]  /*46d0*/  ISETP.GE.AND P5, PT, R252, R0, PT ;  /* 0x00000000fc00720c */ /* 0x000fe20003fa6270 */
[----:B------:R-:W-:Y:S01]  /*46e0*/  FMUL R116, R116, c[0x0][0x188] ;  /* 0x0000620074747a20 */ /* 0x000fe20000400000 */
[----:B------:R-:W-:Y:S01]  /*46f0*/  SEL R173, RZ, 0x1fffe, P6 ;  /* 0x0001fffeffad7807 */ /* 0x000fe20003000000 */
[----:B------:R-:W-:Y:S01]  /*4700*/  FMUL R30, R30, c[0x0][0x188] ;  /* 0x000062001e1e7a20 */ /* 0x000fe20000400000 */
[----:B------:R-:W-:Y:S02]  /*4710*/  SEL R124, RZ, 0x4, P1 ;  /* 0x00000004ff7c7807 */ /* 0x000fe40000800000 */
[----:B------:R-:W-:Y:S02]  /*4720*/  SEL R181, RZ, 0x1, P2 ;  /* 0x00000001ffb57807 */ /* 0x000fe40001000000 */
[----:B------:R-:W-:-:S02]  /*4730*/  SEL R183, RZ, 0x1, P5 ;  /* 0x00000001ffb77807 */ /* 0x000fc40002800000 */
[CC--:B------:R-:W-:Y:S02]  /*4740*/  ISETP.GE.AND P6, PT, R5.reuse, R11.reuse, PT ;  /* 0x0000000b0500720c */ /* 0x0c0fe40003fc6270 */
[----:B------:R-:W-:Y:S02]  /*4750*/  ISETP.GE.AND P1, PT, R252, R11, PT ;  /* 0x0000000bfc00720c */ /* 0x000fe40003f26270 */
[C---:B------:R-:W-:Y:S02]  /*4760*/  ISETP.GE.AND P2, PT, R5.reuse, R0, PT ;  /* 0x000000000500720c */ /* 0x040fe40003f46270 */
[----:B------:R-:W-:Y:S02]  /*4770*/  ISETP.GE.AND P5, PT, R5, R2, PT ;  /* 0x000000020500720c */ /* 0x000fe40003fa6270 */
[C---:B------:R-:W-:Y:S02]  /*4780*/  IADD3 R11, R2.reuse, 0x38, RZ ;  /* 0x00000038020b7810 */ /* 0x040fe40007ffe0ff */
[----:B------:R-:W-:Y:S01]  /*4790*/  IADD3 R0, R2, 0x8, RZ ;  /* 0x0000000802007810 */ /* 0x000fe20007ffe0ff */
[----:B------:R-:W-:Y:S01]  /*47a0*/  FMUL R110, R119, c[0x0][0x188] ;  /* 0x00006200776e7a20 */ /* 0x000fe20000400000 */
[----:B------:R-:W-:Y:S01]  /*47b0*/  SEL R162, RZ, 0x7fff8, P3 ;  /* 0x0007fff8ffa27807 */ /* 0x000fe20001800000 */
[----:B------:R-:W-:Y:S01]  /*47c0*/  FMUL R28, R28, c[0x0][0x188] ;  /* 0x000062001c1c7a20 */ /* 0x000fe20000400000 */
[----:B------:R-:W-:-:S02]  /*47d0*/  SEL R180, RZ, 0x1fffe, P4 ;  /* 0x0001fffeffb47807 */ /* 0x000fc40002000000 */
[----:B------:R-:W-:Y:S02]  /*47e0*/  SEL R163, RZ, 0x7fff8, P6 ;  /* 0x0007fff8ffa37807 */ /* 0x000fe40003000000 */
[----:B------:R-:W-:Y:S02]  /*47f0*/  FSEL R152, R116, -INF , P5 ;  /* 0xff80000074987808 */ /* 0x000fe40002800000 */
[----:B------:R-:W-:Y:S02]  /*4800*/  FSEL R108, R30, -INF , P5 ;  /* 0xff8000001e6c7808 */ /* 0x000fe40002800000 */
[CC--:B------:R-:W-:Y:S02]  /*4810*/  ISETP.GE.AND P3, PT, R5.reuse, R11.reuse, PT ;  /* 0x0000000b0500720c */ /* 0x0c0fe40003f66270 */
[----:B------:R-:W-:Y:S02]  /*4820*/  ISETP.GE.AND P4, PT, R252, R11, PT ;  /* 0x0000000bfc00720c */ /* 0x000fe40003f86270 */
[----:B------:R-:W-:-:S02]  /*4830*/  ISETP.GE.AND P6, PT, R5, R0, PT ;  /* 0x000000000500720c */ /* 0x000fc40003fc6270 */
[----:B------:R-:W-:Y:S02]  /*4840*/  ISETP.GT.AND P5, PT, R252, R2, PT ;  /* 0x00000002fc00720c */ /* 0x000fe40003fa4270 */
[C---:B------:R-:W-:Y:S02]  /*4850*/  LOP3.LUT R11, R2.reuse, 0x69, RZ, 0xfc, !PT ;  /* 0x00000069020b7812 */ /* 0x040fe400078efcff */
[----:B------:R-:W-:Y:S01]  /*4860*/  IADD3 R0, R2, 0x9, RZ ;  /* 0x0000000902007810 */ /* 0x000fe20007ffe0ff */
[----:B------:R-:W-:Y:S01]  /*4870*/  HMMA.16816.F32.BF16 R56, R32, R58, R12 ;  /* 0x0000003a2038723c */ /* 0x000fe2000004180c */
[----:B------:R-:W-:Y:S01]  /*4880*/  SEL R182, RZ, 0x1fffe, P1 ;  /* 0x0001fffeffb67807 */ /* 0x000fe20000800000 */
[----:B------:R-:W0:Y:S01]  /*4890*/  LDSM.16.M88.4 R12, [R44+0x2c00] ;  /* 0x002c00002c0c783b */ /* 0x000e220000000200 */
[----:B------:R-:W-:Y:S02]  /*48a0*/  SEL R172, RZ, 0x4, P2 ;  /* 0x00000004ffac7807 */ /* 0x000fe40001000000 */
[----:B------:R-:W-:-:S02]  /*48b0*/  FSEL R110, R110, -INF , P5 ;  /* 0xff8000006e6e7808 */ /* 0x000fc40002800000 */
[----:B------:R-:W-:Y:S01]  /*48c0*/  FSEL R122, R28, -INF , P6 ;  /* 0xff8000001c7a7808 */ /* 0x000fe20003000000 */
[----:B------:R-:W-:Y:S01]  /*48d0*/  HMMA.16816.F32.BF16 R140, R40, R164, R140 ;  /* 0x000000a4288c723c */ /* 0x000fe2000004188c */
[CC--:B------:R-:W-:Y:S02]  /*48e0*/  ISETP.GE.AND P1, PT, R5.reuse, R11.reuse, PT ;  /* 0x0000000b0500720c */ /* 0x0c0fe40003f26270 */
[C---:B------:R-:W-:Y:S02]  /*48f0*/  ISETP.GE.AND P2, PT, R252.reuse, R11, PT ;  /* 0x0000000bfc00720c */ /* 0x040fe40003f46270 */
[-C--:B------:R-:W-:Y:S02]  /*4900*/  ISETP.GE.AND P5, PT, R5, R0.reuse, PT ;  /* 0x000000000500720c */ /* 0x080fe40003fa6270 */
[----:B------:R-:W-:Y:S02]  /*4910*/  ISETP.GE.AND P6, PT, R252, R0, PT ;  /* 0x00000000fc00720c */ /* 0x000fe40003fc6270 */
[----:B------:R-:W-:Y:S01]  /*4920*/  IADD3 R0, R2, 0x10, RZ ;  /* 0x0000001002007810 */ /* 0x000fe20007ffe0ff */
[----:B------:R-:W-:Y:S01]  /*4930*/  HMMA.16816.F32.BF16 R132, R52, R134, R176 ;  /* 0x000000863484723c */ /* 0x000fe200000418b0 */
[----:B------:R-:W-:-:S06]  /*4940*/  FMUL R116, R31, c[0x0][0x188] ;  /* 0x000062001f747a20 */ /* 0x000fcc0000400000 */
[----:B------:R-:W-:Y:S02]  /*4950*/  SEL R176, RZ, 0x4, P1 ;  /* 0x00000004ffb07807 */ /* 0x000fe40000800000 */
[----:B------:R-:W-:Y:S02]  /*4960*/  SEL R178, RZ, 0x1, P2 ;  /* 0x00000001ffb27807 */ /* 0x000fe40001000000 */
[-C--:B------:R-:W-:Y:S02]  /*4970*/  ISETP.GE.AND P1, PT, R5, R0.reuse, PT ;  /* 0x000000000500720c */ /* 0x080fe40003f26270 */
[----:B------:R-:W-:Y:S01]  /*4980*/  ISETP.GE.AND P2, PT, R252, R0, PT ;  /* 0x00000000fc00720c */ /* 0x000fe20003f46270 */
[----:B------:R-:W-:Y:S01]  /*4990*/  FMUL R0, R29, c[0x0][0x188] ;  /* 0x000062001d007a20 */ /* 0x000fe20000400000 */
[C---:B------:R-:W-:Y:S01]  /*49a0*/  HMMA.16816.F32.BF16 R48, R40.reuse, R128, R48 ;  /* 0x000000802830723c */ /* 0x040fe20000041830 */
[----:B------:R1:W4:Y:S07]  /*49b0*/  LDSM.16.M88.4 R28, [R44+0x2800] ;  /* 0x002800002c1c783b */ /* 0x00032e0000000200 */
[----:B------:R-:W-:Y:S08]  /*49c0*/  HMMA.16816.F32.BF16 R168, R40, R36, R168 ;  /* 0x0000002428a8723c */ /* 0x000ff000000418a8 */
[----:B------:R-:W-:Y:S01]  /*49d0*/  HMMA.16816.F32.BF16 R164, R52, R166, R140 ;  /* 0x000000a634a4723c */ /* 0x000fe2000004188c */
[----:B------:R-:W-:-:S02]  /*49e0*/  FMUL R20, R20, c[0x0][0x188] ;  /* 0x0000620014147a20 */ /* 0x000fc40000400000 */
[----:B------:R-:W-:-:S05]  /*49f0*/  FMUL R22, R22, c[0x0][0x188] ;  /* 0x0000620016167a20 */ /* 0x000fca0000400000 */
[----:B------:R-:W-:Y:S01]  /*4a00*/  HMMA.16816.F32.BF16 R128, R52, R130, R48 ;  /* 0x000000823480723c */ /* 0x000fe20000041830 */
[----:B------:R-:W-:Y:S01]  /*4a10*/  FMUL R111, R118, c[0x0][0x188] ;  /* 0x00006200766f7a20 */ /* 0x000fe20000400000 */
[----:B------:R-:W-:Y:S01]  /*4a20*/  FSEL R140, R20, -INF , P3 ;  /* 0xff800000148c7808 */ /* 0x000fe20001800000 */
[----:B------:R-:W-:Y:S01]  /*4a30*/  FMUL R117, R117, c[0x0][0x188] ;  /* 0x0000620075757a20 */ /* 0x000fe20000400000 */
[----:B------:R-:W-:Y:S02]  /*4a40*/  FSEL R118, R22, -INF , P4 ;  /* 0xff80000016767808 */ /* 0x000fe40002000000 */
[-C--:B------:R-:W-:Y:S02]  /*4a50*/  ISETP.GT.AND P3, PT, R5, R2.reuse, PT ;  /* 0x000000020500720c */ /* 0x080fe40003f64270 */
[----:B------:R-:W-:Y:S01]  /*4a60*/  ISETP.GE.AND P4, PT, R252, R2, PT ;  /* 0x00000002fc00720c */ /* 0x000fe20003f86270 */
[----:B0-----:R-:W-:Y:S01]  /*4a70*/  HMMA.16816.F32.BF16 R156, R40, R12, R156 ;  /* 0x0000000c289c723c */ /* 0x001fe2000004189c */
[----:B------:R-:W-:-:S02]  /*4a80*/  LOP3.LUT R11, R2, 0x68, RZ, 0xfc, !PT ;  /* 0x00000068020b7812 */ /* 0x000fc400078efcff */
[----:B------:R-:W-:Y:S02]  /*4a90*/  FSEL R153, R117, -INF , P3 ;  /* 0xff80000075997808 */ /* 0x000fe40001800000 */
[----:B------:R-:W-:Y:S02]  /*4aa0*/  FSEL R111, R111, -INF , P4 ;  /* 0xff8000006f6f7808 */ /* 0x000fe40002000000 */
[-C--:B------:R-:W-:Y:S02]  /*4ab0*/  ISETP.GE.AND P3, PT, R5, R11.reuse, PT ;  /* 0x0000000b0500720c */ /* 0x080fe40003f66270 */
[----:B------:R-:W-:Y:S02]  /*4ac0*/  ISETP.GE.AND P4, PT, R252, R11, PT ;  /* 0x0000000bfc00720c */ /* 0x000fe40003f86270 */
[C---:B------:R-:W-:Y:S02]  /*4ad0*/  IADD3 R11, R2.reuse, 0x11, RZ ;  /* 0x00000011020b7810 */ /* 0x040fe40007ffe0ff */
[----:B------:R-:W-:Y:S01]  /*4ae0*/  IADD3 R12, R2, 0x18, RZ ;  /* 0x00000018020c7810 */ /* 0x000fe20007ffe0ff */
[----:B------:R-:W-:Y:S01]  /*4af0*/  FMUL R51, R164, c[0x0][0x188] ;  /* 0x00006200a4337a20 */ /* 0x000fe20000400000 */
[----:B------:R-:W-:Y:S01]  /*4b00*/  SEL R177, RZ, 0x7fff8, P3 ;  /* 0x0007fff8ffb17807 */ /* 0x000fe20001800000 */
[----:B------:R-:W-:Y:S01]  /*4b10*/  FMUL R48, R166, c[0x0][0x188] ;  /* 0x00006200a6307a20 */ /* 0x000fe20000400000 */
[----:B------:R-:W-:Y:S01]  /*4b20*/  SEL R179, RZ, 0x1fffe, P4 ;  /* 0x0001fffeffb37807 */ /* 0x000fe20002000000 */
[----:B------:R-:W-:Y:S01]  /*4b30*/  HMMA.16816.F32.BF16 R36, R52, R38, R168 ;  /* 0x000000263424723c */ /* 0x000fe200000418a8 */
[----:B------:R-:W-:Y:S01]  /*4b40*/  FSEL R0, R0, -INF , P5 ;  /* 0xff80000000007808 */ /* 0x000fe20002800000 */
[----:B-1----:R-:W-:Y:S01]  /*4b50*/  FMUL R44, R165, c[0x0][0x188] ;  /* 0x00006200a52c7a20 */ /* 0x002fe20000400000 */
[----:B------:R-:W-:Y:S01]  /*4b60*/  FSEL R116, R116, -INF , P6 ;  /* 0xff80000074747808 */ /* 0x000fe20003000000 */
[----:B------:R-:W-:Y:S01]  /*4b70*/  FMUL R125, R167, c[0x0][0x188] ;  /* 0x00006200a77d7a20 */ /* 0x000fe20000400000 */
[----:B------:R-:W-:-:S03]  /*4b80*/  ISETP.GE.AND P3, PT, R5, R11, PT ;  /* 0x0000000b0500720c */ /* 0x000fc60003f66270 */
[----:B----4-:R-:W-:Y:S01]  /*4b90*/  HMMA.16816.F32.BF16 R148, R40, R28, R148 ;  /* 0x0000001c2894723c */ /* 0x010fe20000041894 */
[----:B------:R-:W-:Y:S01]  /*4ba0*/  ISETP.GE.AND P4, PT, R252, R11, PT ;  /* 0x0000000bfc00720c */ /* 0x000fe20003f86270 */
[----:B------:R-:W-:Y:S01]  /*4bb0*/  FMUL R45, R132, c[0x0][0x188] ;  /* 0x00006200842d7a20 */ /* 0x000fe20000400000 */
[-C--:B------:R-:W-:Y:S01]  /*4bc0*/  ISETP.GE.AND P5, PT, R5, R12.reuse, PT ;  /* 0x0000000c0500720c */ /* 0x080fe20003fa6270 */
[----:B------:R-:W-:Y:S01]  /*4bd0*/  FMUL R126, R134, c[0x0][0x188] ;  /* 0x00006200867e7a20 */ /* 0x000fe20000400000 */
[----:B------:R-:W-:Y:S01]  /*4be0*/  ISETP.GE.AND P6, PT, R252, R12, PT ;  /* 0x0000000cfc00720c */ /* 0x000fe20003fc6270 */
[----:B------:R-:W-:Y:S01]  /*4bf0*/  FMUL R50, R133, c[0x0][0x188] ;  /* 0x0000620085327a20 */ /* 0x000fe20000400000 */
[C---:B------:R-:W-:Y:S01]  /*4c00*/  IADD3 R11, R2.reuse, 0x19, RZ ;  /* 0x00000019020b7810 */ /* 0x040fe20007ffe0ff */
[----:B------:R-:W-:Y:S01]  /*4c10*/  FMUL R135, R135, c[0x0][0x188] ;  /* 0x0000620087877a20 */ /* 0x000fe20000400000 */
[----:B------:R-:W-:Y:S02]  /*4c20*/  IADD3 R12, R2, 0x20, RZ ;  /* 0x00000020020c7810 */ /* 0x000fe40007ffe0ff */
[----:B------:R-:W-:Y:S01]  /*4c30*/  ISETP.GE.AND P0, PT, R252, R16, PT ;  /* 0x00000010fc00720c */ /* 0x000fe20003f06270 */
[----:B------:R-:W-:Y:S01]  /*4c40*/  FMUL R49, R128, c[0x0][0x188] ;  /* 0x0000620080317a20 */ /* 0x000fe20000400000 */
[----:B------:R-:W-:Y:S01]  /*4c50*/  FSEL R51, R51, -INF , P1 ;  /* 0xff80000033337808 */ /* 0x000fe20000800000 */
[----:B------:R-:W-:Y:S01]  /*4c60*/  HMMA.16816.F32.BF16 R16, R52, R18, R136 ;  /* 0x000000123410723c */ /* 0x000fe20000041888 */
[----:B------:R-:W-:Y:S01]  /*4c70*/  FSEL R48, R48, -INF , P2 ;  /* 0xff80000030307808 */ /* 0x000fe20001000000 */
[----:B------:R-:W-:Y:S01]  /*4c80*/  FMUL R129, R129, c[0x0][0x188] ;  /* 0x0000620081817a20 */ /* 0x000fe20000400000 */
[----:B------:R-:W-:Y:S01]  /*4c90*/  FSEL R44, R44, -INF , P3 ;  /* 0xff8000002c2c7808 */ /* 0x000fe20001800000 */
[----:B------:R-:W-:Y:S01]  /*4ca0*/  FMUL R131, R131, c[0x0][0x188] ;  /* 0x0000620083837a20 */ /* 0x000fe20000400000 */
[----:B------:R-:W-:Y:S01]  /*4cb0*/  FSEL R125, R125, -INF , P4 ;  /* 0xff8000007d7d7808 */ /* 0x000fe20002000000 */
[----:B------:R-:W-:Y:S01]  /*4cc0*/  FMUL R130, R130, c[0x0][0x188] ;  /* 0x0000620082827a20 */ /* 0x000fe20000400000 */
[CC--:B------:R-:W-:Y:S01]  /*4cd0*/  ISETP.GE.AND P1, PT, R5.reuse, R11.reuse, PT ;  /* 0x0000000b0500720c */ /* 0x0c0fe20003f26270 */
[----:B------:R-:W-:Y:S01]  /*4ce0*/  FMUL R36, R36, c[0x0][0x188] ;  /* 0x0000620024247a20 */ /* 0x000fe20000400000 */
[----:B------:R-:W-:Y:S01]  /*4cf0*/  ISETP.GE.AND P2, PT, R252, R11, PT ;  /* 0x0000000bfc00720c */ /* 0x000fe20003f46270 */
[----:B------:R-:W-:Y:S01]  /*4d00*/  FMUL R38, R38, c[0x0][0x188] ;  /* 0x0000620026267a20 */ /* 0x000fe20000400000 */
[-C--:B------:R-:W-:Y:S01]  /*4d10*/  ISETP.GE.AND P3, PT, R5, R12.reuse, PT ;  /* 0x0000000c0500720c */ /* 0x080fe20003f66270 */
[----:B------:R-:W-:Y:S01]  /*4d20*/  FMUL R37, R37, c[0x0][0x188] ;  /* 0x0000620025257a20 */ /* 0x000fe20000400000 */
[----:B------:R-:W-:Y:S01]  /*4d30*/  ISETP.GE.AND P4, PT, R252, R12, PT ;  /* 0x0000000cfc00720c */ /* 0x000fe20003f86270 */
[----:B------:R-:W-:Y:S01]  /*4d40*/  FMUL R39, R39, c[0x0][0x188] ;  /* 0x0000620027277a20 */ /* 0x000fe20000400000 */
[C---:B------:R-:W-:Y:S01]  /*4d50*/  IADD3 R11, R2.reuse, 0x21, RZ ;  /* 0x00000021020b7810 */ /* 0x040fe20007ffe0ff */
[----:B------:R-:W-:Y:S01]  /*4d60*/  HMMA.16816.F32.BF16 R60, R60, R100, RZ ;  /* 0x000000643c3c723c */ /* 0x000fe200000418ff */
[----:B------:R-:W-:-:S02]  /*4d70*/  IADD3 R12, R2, 0x28, RZ ;  /* 0x00000028020c7810 */ /* 0x000fc40007ffe0ff */
[----:B------:R-:W-:Y:S01]  /*4d80*/  IADD3 R20, R2, 0x39, RZ ;  /* 0x0000003902147810 */ /* 0x000fe20007ffe0ff */
[----:B------:R-:W-:Y:S01]  /*4d90*/  FMUL R21, R21, c[0x0][0x188] ;  /* 0x0000620015157a20 */ /* 0x000fe20000400000 */
[----:B------:R-:W-:Y:S01]  /*4da0*/  FSEL R45, R45, -INF , P5 ;  /* 0xff8000002d2d7808 */ /* 0x000fe20002800000 */
[----:B------:R-:W-:Y:S01]  /*4db0*/  FMUL R117, R23, c[0x0][0x188] ;  /* 0x0000620017757a20 */ /* 0x000fe20000400000 */
[----:B------:R-:W-:Y:S01]  /*4dc0*/  FSEL R126, R126, -INF , P6 ;  /* 0xff8000007e7e7808 */ /* 0x000fe20003000000 */
[----:B------:R-:W4:Y:S01]  /*4dd0*/  LDL.64 R170, [R1+0xe0] ;  /* 0x0000e00001aa7983 */ /* 0x000f220000100a00 */
[----:B------:R-:W-:Y:S02]  /*4de0*/  FSEL R50, R50, -INF , P1 ;  /* 0xff80000032327808 */ /* 0x000fe40000800000 */
[----:B------:R-:W-:Y:S02]  /*4df0*/  FSEL R128, R135, -INF , P2 ;  /* 0xff80000087807808 */ /* 0x000fe40001000000 */
[----:B------:R-:W-:Y:S01]  /*4e00*/  LOP3.LUT R164, R10, 0x40, RZ, 0x3c, !PT ;  /* 0x000000400aa47812 */ /* 0x000fe200078e3cff */
[----:B------:R-:W-:Y:S01]  /*4e10*/  IMAD.IADD R173, R181, 0x1, R173 ;  /* 0x00000001b5ad7824 */ /* 0x000fe200078e02ad */
[-C--:B------:R-:W-:Y:S01]  /*4e20*/  ISETP.GE.AND P5, PT, R5, R11.reuse, PT ;  /* 0x0000000b0500720c */ /* 0x080fe20003fa6270 */
[----:B------:R-:W-:Y:S01]  /*4e30*/  IMAD.IADD R182, R183, 0x1, R182 ;  /* 0x00000001b7b67824 */ /* 0x000fe200078e02b6 */
[----:B------:R-:W-:Y:S01]  /*4e40*/  ISETP.GE.AND P6, PT, R252, R11, PT ;  /* 0x0000000bfc00720c */ /* 0x000fe20003fc6270 */
[----:B------:R-:W-:Y:S01]  /*4e50*/  IMAD.IADD R178, R178, 0x1, R179 ;  /* 0x00000001b2b27824 */ /* 0x000fe200078e02b3 */
[-C--:B------:R-:W-:Y:S01]  /*4e60*/  ISETP.GE.AND P1, PT, R5, R12.reuse, PT ;  /* 0x0000000c0500720c */ /* 0x080fe20003f26270 */
[----:B------:R-:W5:Y:S01]  /*4e70*/  LDL.64 R168, [R1+0x78] ;  /* 0x0000780001a87983 */ /* 0x000f620000100a00 */
[----:B------:R-:W-:-:S02]  /*4e80*/  ISETP.GE.AND P2, PT, R252, R12, PT ;  /* 0x0000000cfc00720c */ /* 0x000fc40003f46270 */
[----:B------:R-:W-:Y:S01]  /*4e90*/  IADD3 R12, R2, 0x30, RZ ;  /* 0x00000030020c7810 */ /* 0x000fe20007ffe0ff */
[----:B------:R-:W5:Y:S01]  /*4ea0*/  LDL.64 R166, [R1+0x70] ;  /* 0x0000700001a67983 */ /* 0x000f620000100a00 */
[----:B------:R-:W-:Y:S02]  /*4eb0*/  FSEL R129, R129, -INF , P5 ;  /* 0xff80000081817808 */ /* 0x000fe40002800000 */
[----:B------:R-:W-:Y:S02]  /*4ec0*/  FSEL R135, R131, -INF , P6 ;  /* 0xff80000083877808 */ /* 0x000fe40003000000 */
[-C--:B------:R-:W-:Y:S02]  /*4ed0*/  ISETP.GE.AND P5, PT, R5, R12.reuse, PT ;  /* 0x0000000c0500720c */ /* 0x080fe40003fa6270 */
[----:B------:R-:W-:Y:S02]  /*4ee0*/  ISETP.GE.AND P6, PT, R252, R12, PT ;  /* 0x0000000cfc00720c */ /* 0x000fe40003fc6270 */
[----:B------:R-:W-:Y:S01]  /*4ef0*/  HMMA.16816.F32.BF16 R12, R52, R14, R156 ;  /* 0x0000000e340c723c */ /* 0x000fe2000004189c */
[----:B------:R-:W-:Y:S01]  /*4f00*/  IADD3 R11, R2, 0x29, RZ ;  /* 0x00000029020b7810 */ /* 0x000fe20007ffe0ff */
[----:B------:R-:W-:Y:S01]  /*4f10*/  FMUL R16, R16, c[0x0][0x188] ;  /* 0x0000620010107a20 */ /* 0x000fe20000400000 */
[----:B------:R-:W-:-:S05]  /*4f20*/  FSEL R49, R49, -INF , P3 ;  /* 0xff80000031317808 */ /* 0x000fca0001800000 */
[----:B------:R-:W-:Y:S01]  /*4f30*/  HMMA.16816.F32.BF16 R28, R52, R30, R148 ;  /* 0x0000001e341c723c */ /* 0x000fe20000041894 */
[----:B------:R-:W-:Y:S01]  /*4f40*/  FSEL R134, R130, -INF , P4 ;  /* 0xff80000082867808 */ /* 0x000fe20002000000 */
[----:B------:R-:W-:Y:S01]  /*4f50*/  FMUL R18, R18, c[0x0][0x188] ;  /* 0x0000620012127a20 */ /* 0x000fe20000400000 */
[-C--:B------:R-:W-:Y:S01]  /*4f60*/  ISETP.GE.AND P3, PT, R5, R11.reuse, PT ;  /* 0x0000000b0500720c */ /* 0x080fe20003f66270 */
[----:B------:R-:W-:Y:S01]  /*4f70*/  FMUL R133, R17, c[0x0][0x188] ;  /* 0x0000620011857a20 */ /* 0x000fe20000400000 */
[----:B------:R-:W-:Y:S01]  /*4f80*/  ISETP.GE.AND P4, PT, R252, R11, PT ;  /* 0x0000000bfc00720c */ /* 0x000fe20003f86270 */
[----:B------:R-:W-:Y:S01]  /*4f90*/  FMUL R119, R19, c[0x0][0x188] ;  /* 0x0000620013777a20 */ /* 0x000fe20000400000 */
[----:B------:R-:W-:Y:S01]  /*4fa0*/  IADD3 R11, R2, 0x31, RZ ;  /* 0x00000031020b7810 */ /* 0x000fe20007ffe0ff */
[----:B------:R-:W-:Y:S01]  /*4fb0*/  HMMA.16816.F32.BF16 R100, R32, R102, R60 ;  /* 0x000000662064723c */ /* 0x000fe2000004183c */
[----:B------:R-:W-:Y:S01]  /*4fc0*/  FSEL R130, R36, -INF , P1 ;  /* 0xff80000024827808 */ /* 0x000fe20000800000 */
[----:B------:R-:W-:Y:S01]  /*4fd0*/  LDSM.16.M88.4 R60, [R164+0x3400] ;  /* 0x00340000a43c783b */ /* 0x000fe20000000200 */
[----:B------:R-:W-:-:S02]  /*4fe0*/  FSEL R136, R38, -INF , P2 ;  /* 0xff80000026887808 */ /* 0x000fc40001000000 */
[-C--:B------:R-:W-:Y:S01]  /*4ff0*/  ISETP.GE.AND P1, PT, R5, R11.reuse, PT ;  /* 0x0000000b0500720c */ /* 0x080fe20003f26270 */
[----:B------:R-:W-:Y:S01]  /*5000*/  LDSM.16.M88.4 R32, [R164+0x3800] ;  /* 0x00380000a420783b */ /* 0x000fe20000000200 */
[----:B------:R-:W-:Y:S02]  /*5010*/  ISETP.GE.AND P2, PT, R252, R11, PT ;  /* 0x0000000bfc00720c */ /* 0x000fe40003f46270 */
[----:B------:R-:W-:Y:S01]  /*5020*/  LOP3.LUT R11, R2, 0x59, RZ, 0xfc, !PT ;  /* 0x00000059020b7812 */ /* 0x000fe200078efcff */
[----:B------:R-:W5:Y:S01]  /*5030*/  LDL.64 R156, [R1+0xb0] ;  /* 0x0000b000019c7983 */ /* 0x000f620000100a00 */
[----:B------:R-:W-:Y:S02]  /*5040*/  FSEL R132, R37, -INF , P3 ;  /* 0xff80000025847808 */ /* 0x000fe40001800000 */
[----:B------:R-:W-:Y:S01]  /*5050*/  FSEL R138, R39, -INF , P4 ;  /* 0xff800000278a7808 */ /* 0x000fe20002000000 */
[----:B------:R-:W5:Y:S01]  /*5060*/  LDL.64 R158, [R1+0x90] ;  /* 0x00009000019e7983 */ /* 0x000f620000100a00 */
[----:B------:R-:W-:-:S02]  /*5070*/  FSEL R131, R16, -INF , P5 ;  /* 0xff80000010837808 */ /* 0x000fc40002800000 */
[----:B------:R-:W-:Y:S01]  /*5080*/  FSEL R120, R18, -INF , P6 ;  /* 0xff80000012787808 */ /* 0x000fe20003000000 */
[----:B------:R-:W-:Y:S01]  /*5090*/  FMUL R141, R15, c[0x0][0x188] ;  /* 0x000062000f8d7a20 */ /* 0x000fe20000400000 */
[-C--:B------:R-:W-:Y:S01]  /*50a0*/  ISETP.GE.AND P3, PT, R5, R20.reuse, PT ;  /* 0x000000140500720c */ /* 0x080fe20003f66270 */
[----:B------:R-:W-:Y:S01]  /*50b0*/  FMUL R14, R14, c[0x0][0x188] ;  /* 0x000062000e0e7a20 */ /* 0x000fe20000400000 */
[C---:B------:R-:W-:Y:S01]  /*50c0*/  ISETP.GE.AND P4, PT, R252.reuse, R20, PT ;  /* 0x00000014fc00720c */ /* 0x040fe20003f86270 */
[----:B------:R-:W-:Y:S01]  /*50d0*/  FMUL R31, R31, c[0x0][0x188] ;  /* 0x000062001f1f7a20 */ /* 0x000fe20000400000 */
[-C--:B------:R-:W-:Y:S01]  /*50e0*/  ISETP.GE.AND P5, PT, R252, R11.reuse, PT ;  /* 0x0000000bfc00720c */ /* 0x080fe20003fa6270 */
[----:B------:R-:W-:Y:S01]  /*50f0*/  FMUL R28, R28, c[0x0][0x188] ;  /* 0x000062001c1c7a20 */ /* 0x000fe20000400000 */
[----:B------:R-:W-:Y:S01]  /*5100*/  ISETP.GE.AND P6, PT, R5, R11, PT ;  /* 0x0000000b0500720c */ /* 0x000fe20003fc6270 */
[----:B------:R-:W-:Y:S01]  /*5110*/  FMUL R30, R30, c[0x0][0x188] ;  /* 0x000062001e1e7a20 */ /* 0x000fe20000400000 */
[----:B------:R-:W-:Y:S01]  /*5120*/  LOP3.LUT R11, R2, 0x51, RZ, 0xfc, !PT ;  /* 0x00000051020b7812 */ /* 0x000fe200078efcff */
[----:B------:R-:W-:Y:S01]  /*5130*/  LDSM.16.M88.4 R36, [R164+0x2000] ;  /* 0x00200000a424783b */ /* 0x000fe20000000200 */
[----:B------:R-:W-:-:S02]  /*5140*/  FSEL R142, R21, -INF , P3 ;  /* 0xff800000158e7808 */ /* 0x000fc40001800000 */
[----:B------:R-:W-:Y:S01]  /*5150*/  FSEL R117, R117, -INF , P4 ;  /* 0xff80000075757808 */ /* 0x000fe20002000000 */
[----:B------:R-:W0:Y:S01]  /*5160*/  LDSM.16.M88.4 R16, [R164+0x2400] ;  /* 0x00240000a410783b */ /* 0x000e220000000200 */
[-C--:B------:R-:W-:Y:S02]  /*5170*/  ISETP.GE.AND P3, PT, R252, R11.reuse, PT ;  /* 0x0000000bfc00720c */ /* 0x080fe40003f66270 */
[----:B------:R-:W-:Y:S01]  /*5180*/  ISETP.GE.AND P4, PT, R5, R11, PT ;  /* 0x0000000b0500720c */ /* 0x000fe20003f86270 */
[----:B------:R-:W-:Y:S01]  /*5190*/  FMUL R11, R13, c[0x0][0x188] ;  /* 0x000062000d0b7a20 */ /* 0x000fe20000400000 */
[C---:B------:R-:W-:Y:S02]  /*51a0*/  LOP3.LUT R20, R2.reuse, 0x58, RZ, 0xfc, !PT ;  /* 0x0000005802147812 */ /* 0x040fe400078efcff */
[----:B------:R-:W-:Y:S02]  /*51b0*/  LOP3.LUT R13, R2, 0x50, RZ, 0xfc, !PT ;  /* 0x00000050020d7812 */ /* 0x000fe400078efcff */
[----:B------:R-:W-:-:S02]  /*51c0*/  FSEL R133, R133, -INF , P1 ;  /* 0xff80000085857808 */ /* 0x000fc40000800000 */
[C---:B------:R-:W-:Y:S02]  /*51d0*/  ISETP.GE.AND P1, PT, R252.reuse, R20, PT ;  /* 0x00000014fc00720c */ /* 0x040fe40003f26270 */
[----:B------:R-:W-:Y:S02]  /*51e0*/  FSEL R11, R11, -INF , P6 ;  /* 0xff8000000b0b7808 */ /* 0x000fe40003000000 */
[----:B------:R-:W-:Y:S02]  /*51f0*/  FSEL R141, R141, -INF , P5 ;  /* 0xff8000008d8d7808 */ /* 0x000fe40002800000 */
[-C--:B------:R-:W-:Y:S02]  /*5200*/  ISETP.GE.AND P6, PT, R252, R13.reuse, PT ;  /* 0x0000000dfc00720c */ /* 0x080fe40003fc6270 */
[----:B------:R-:W-:Y:S01]  /*5210*/  ISETP.GE.AND P5, PT, R5, R13, PT ;  /* 0x0000000d0500720c */ /* 0x000fe20003fa6270 */
[----:B------:R-:W-:Y:S01]  /*5220*/  FMUL R13, R29, c[0x0][0x188] ;  /* 0x000062001d0d7a20 */ /* 0x000fe20000400000 */
[----:B------:R-:W-:-:S02]  /*5230*/  FSEL R144, R14, -INF , P1 ;  /* 0xff8000000e907808 */ /* 0x000fc40000800000 */
[----:B------:R-:W-:Y:S02]  /*5240*/  LOP3.LUT R14, R2, 0x48, RZ, 0xfc, !PT ;  /* 0x00000048020e7812 */ /* 0x000fe400078efcff */
[----:B------:R-:W-:Y:S02]  /*5250*/  FSEL R13, R13, -INF , P4 ;  /* 0xff8000000d0d7808 */ /* 0x000fe40002000000 */
[----:B------:R-:W-:Y:S02]  /*5260*/  FSEL R145, R31, -INF , P3 ;  /* 0xff8000001f917808 */ /* 0x000fe40001800000 */
[----:B------:R-:W-:Y:S02]  /*5270*/  FSEL R119, R119, -INF , P2 ;  /* 0xff80000077777808 */ /* 0x000fe40001000000 */
[-C--:B------:R-:W-:Y:S02]  /*5280*/  ISETP.GE.AND P4, PT, R252, R14.reuse, PT ;  /* 0x0000000efc00720c */ /* 0x080fe40003f86270 */
[----:B------:R-:W-:-:S02]  /*5290*/  ISETP.GE.AND P3, PT, R5, R14, PT ;  /* 0x0000000e0500720c */ /* 0x000fc40003f66270 */
[----:B------:R-:W-:Y:S02]  /*52a0*/  ISETP.GE.AND P2, PT, R5, R20, PT ;  /* 0x000000140500720c */ /* 0x000fe40003f46270 */
[----:B------:R-:W-:Y:S01]  /*52b0*/  FSEL R14, R28, -INF , P5 ;  /* 0xff8000001c0e7808 */ /* 0x000fe20002800000 */
[----:B------:R-:W1:Y:S01]  /*52c0*/  LDSM.16.M88.4 R20, [R164+0x3000] ;  /* 0x00300000a414783b */ /* 0x000e620000000200 */
[----:B------:R-:W-:-:S03]  /*52d0*/  FSEL R143, R30, -INF , P6 ;  /* 0xff8000001e8f7808 */ /* 0x000fc60003000000 */
[----:B------:R0:W1:Y:S04]  /*52e0*/  LDSM.16.M88.4 R28, [R164+0x3c00] ;  /* 0x003c0000a41c783b */ /* 0x0000680000000200 */
[----:B0-----:R-:W5:Y:S01]  /*52f0*/  LDL.64 R164, [R1+0xc0] ;  /* 0x0000c00001a47983 */ /* 0x001f620000100a00 */
[----:B------:R-:W-:Y:S01]  /*5300*/  FMUL R12, R12, c[0x0][0x188] ;  /* 0x000062000c0c7a20 */ /* 0x000fe20000400000 */
[----:B------:R-:W-:Y:S01]  /*5310*/  HMMA.16816.F32.BF16 R68, R40, R16, R68 ;  /* 0x000000102844723c */ /* 0x000fe20000041844 */
[----:B------:R-:W-:-:S06]  /*5320*/  LOP3.LUT R15, R2, 0x49, RZ, 0xfc, !PT ;  /* 0x00000049020f7812 */ /* 0x000fcc00078efcff */
[----:B------:R-:W-:Y:S02]  /*5330*/  SEL R16, RZ, 0x1, P0 ;  /* 0x00000001ff107807 */ /* 0x000fe40000000000 */
[----:B------:R-:W-:Y:S02]  /*5340*/  FSEL R12, R12, -INF , P2 ;  /* 0xff8000000c0c7808 */ /* 0x000fe40001000000 */
[-C--:B------:R-:W-:Y:S01]  /*5350*/  ISETP.GE.AND P2, PT, R252, R15.reuse, PT ;  /* 0x0000000ffc00720c */ /* 0x080fe20003f46270 */
[----:B------:R-:W-:Y:S01]  /*5360*/  IMAD.IADD R180, R16, 0x1, R180 ;  /* 0x0000000110b47824 */ /* 0x000fe200078e02b4 */
[----:B------:R-:W-:Y:S02]  /*5370*/  ISETP.GE.AND P1, PT, R5, R15, PT ;  /* 0x0000000f0500720c */ /* 0x000fe40003f26270 */
[----:B------:R-:W-:Y:S02]  /*5380*/  LOP3.LUT R15, R2, 0x41, RZ, 0xfc, !PT ;  /* 0x00000041020f7812 */ /* 0x000fe400078efcff */
[----:B------:R-:W-:-:S02]  /*5390*/  LOP3.LUT R180, R180, 0x3, RZ, 0xc0, !PT ;  /* 0x00000003b4b47812 */ /* 0x000fc400078ec0ff */
[-C--:B------:R-:W-:Y:S02]  /*53a0*/  ISETP.GE.AND P5, PT, R252, R15.reuse, PT ;  /* 0x0000000ffc00720c */ /* 0x080fe40003fa6270 */
[----:B------:R-:W-:Y:S02]  /*53b0*/  ISETP.GE.AND P6, PT, R5, R15, PT ;  /* 0x0000000f0500720c */ /* 0x000fe40003fc6270 */
[----:B------:R-:W-:Y:S02]  /*53c0*/  LOP3.LUT R15, R173, 0x3, RZ, 0xc0, !PT ;  /* 0x00000003ad0f7812 */ /* 0x000fe400078ec0ff */
[----:B------:R-:W-:Y:S02]  /*53d0*/  LOP3.LUT R182, R182, 0x3, RZ, 0xc0, !PT ;  /* 0x00000003b6b67812 */ /* 0x000fe400078ec0ff */
[----:B------:R-:W-:Y:S02]  /*53e0*/  LOP3.LUT R178, R178, 0x3, RZ, 0xc0, !PT ;  /* 0x00000003b2b27812 */ /* 0x000fe400078ec0ff */
[----:B------:R-:W-:-:S02]  /*53f0*/  IADD3 R15, R15, R123, R124 ;  /* 0x0000007b0f0f7210 */ /* 0x000fc40007ffe07c */
[----:B------:R-:W-:Y:S02]  /*5400*/  IADD3 R127, R180, R162, R127 ;  /* 0x000000a2b47f7210 */ /* 0x000fe40007ffe07f */
[----:B------:R-:W-:Y:S01]  /*5410*/  IADD3 R123, R182, R163, R172 ;  /* 0x000000a3b67b7210 */ /* 0x000fe20007ffe0ac */
[----:B------:R-:W5:Y:S01]  /*5420*/  LDL.64 R180, [R1+0xa8] ;  /* 0x0000a80001b47983 */ /* 0x000f620000100a00 */
[----:B------:R-:W-:-:S03]  /*5430*/  IADD3 R176, R178, R177, R176 ;  /* 0x000000b1b2b07210 */ /* 0x000fc60007ffe0b0 */
[----:B------:R-:W5:Y:S01]  /*5440*/  LDL.64 R182, [R1+0xb8] ;  /* 0x0000b80001b67983 */ /* 0x000f620000100a00 */
[C---:B------:R-:W-:Y:S03]  /*5450*/  HMMA.16816.F32.BF16 R24, R40.reuse, R60, R24 ;  /* 0x0000003c2818723c */ /* 0x040fe60000041818 */
[----:B------:R-:W5:Y:S04]  /*5460*/  LDL.64 R178, [R1+0xa0] ;  /* 0x0000a00001b27983 */ /* 0x000f680000100a00 */
[----:B------:R-:W-:Y:S01]  /*5470*/  IMAD.SHL.U32 R60, R176, 0x100, RZ ;  /* 0x00000100b03c7824 */ /* 0x000fe200078e00ff */
[C---:B-1----:R-:W-:Y:S01]  /*5480*/  HMMA.16816.F32.BF16 R64, R40.reuse, R20, R64 ;  /* 0x000000142840723c */ /* 0x042fe20000041840 */
[----:B------:R-:W5:Y:S04]  /*5490*/  LDL.64 R176, [R1+0x98] ;  /* 0x0000980001b07983 */ /* 0x000f680000100a00 */
[----:B------:R-:W5:Y:S03]  /*54a0*/  LDL.64 R172, [R1+0x88] ;  /* 0x0000880001ac7983 */ /* 0x000f660000100a00 */
[----:B------:R-:W-:Y:S01]  /*54b0*/  HMMA.16816.F32.BF16 R56, R40, R32, R56 ;  /* 0x000000202838723c */ /* 0x000fe20000041838 */
[----:B------:R-:W5:Y:S01]  /*54c0*/  LDL.64 R162, [R1+0x68] ;  /* 0x0000680001a27983 */ /* 0x000f620000100a00 */
[----:B----4-:R-:W-:-:S03]  /*54d0*/  IMAD.WIDE R20, R4, 0x2, R170 ;  /* 0x0000000204147825 */ /* 0x010fc600078e02aa */
[----:B------:R-:W4:Y:S03]  /*54e0*/  LDL.64 R170, [R1+0x80] ;  /* 0x0000800001aa7983 */ /* 0x000f260000100a00 */
[C---:B------:R-:W-:Y:S01]  /*54f0*/  HMMA.16816.F32.BF16 R72, R40.reuse, R36, R72 ;  /* 0x000000242848723c */ /* 0x040fe20000041848 */
[C---:B--2---:R-:W-:Y:S01]  /*5500*/  IMAD.WIDE R16, R4.reuse, 0x2, R200 ;  /* 0x0000000204107825 */ /* 0x044fe200078e02c8 */
[----:B------:R0:W2:Y:S03]  /*5510*/  LDG.E.U16 R148, [R20.64] ;  /* 0x0000000614947981 */ /* 0x0000a6000c1e1500 */
[C---:B---3--:R-:W-:Y:S01]  /*5520*/  IMAD.WIDE R150, R4.reuse, 0x2, R202 ;  /* 0x0000000204967825 */ /* 0x048fe200078e02ca */
[----:B------:R1:W3:Y:S03]  /*5530*/  LDG.E.U16 R61, [R16.64] ;  /* 0x00000006103d7981 */ /* 0x0002e6000c1e1500 */
[C---:B-----5:R-:W-:Y:S01]  /*5540*/  IMAD.WIDE R32, R4.reuse, 0x2, R164 ;  /* 0x0000000204207825 */ /* 0x060fe200078e02a4 */
[----:B------:R-:W5:Y:S04]  /*5550*/  LDL.64 R202, [R1+0x50] ;  /* 0x0000500001ca7983 */ /* 0x000f680000100a00 */
[----:B------:R-:W2:Y:S01]  /*5560*/  LDL.64 R164, [R1+0x60] ;  /* 0x0000600001a47983 */ /* 0x000ea20000100a00 */
[----:B------:R-:W-:Y:S01]  /*5570*/  IMAD.WIDE R36, R4, 0x2, R46 ;  /* 0x0000000204247825 */ /* 0x000fe200078e022e */
[----:B------:R-:W-:Y:S01]  /*5580*/  LOP3.LUT R60, R60, 0xf00, RZ, 0xe2, !PT ;  /* 0x00000f003c3c7812 */ /* 0x000fe200078ee2ff */
[----:B------:R-:W-:Y:S01]  /*5590*/  HMMA.16816.F32.BF16 R40, R40, R28, R100 ;  /* 0x0000001c2828723c */ /* 0x000fe20000041864 */
[----:B------:R-:W3:Y:S01]  /*55a0*/  LDL.64 R200, [R1+0x48] ;  /* 0x0000480001c87983 */ /* 0x000ee20000100a00 */
[----:B-1----:R-:W-:-:S03]  /*55b0*/  IMAD.WIDE R16, R4, 0x2, R156 ;  /* 0x0000000204107825 */ /* 0x002fc600078e029c */
[----:B------:R1:W3:Y:S04]  /*55c0*/  LDG.E.U16 R157, [R150.64] ;  /* 0x00000006969d7981 */ /* 0x0002e8000c1e1500 */
[----:B------:R0:W3:Y:S04]  /*55d0*/  LDG.E.U16 R149, [R36.64] ;  /* 0x0000000624957981 */ /* 0x0000e8000c1e1500 */
[----:B-1----:R1:W3:Y:S01]  /*55e0*/  LDG.E.U16 R151, [R32.64] ;  /* 0x0000000620977981 */ /* 0x0022e2000c1e1500 */
[----:B0-----:R-:W-:-:S04]  /*55f0*/  IMAD.WIDE R36, R4, 0x2, R226 ;  /* 0x0000000204247825 */ /* 0x001fc800078e02e2 */
[----:B------:R-:W-:Y:S01]  /*5600*/  IMAD R123, R123, 0x1000, R60 ;  /* 0x000010007b7b7824 */ /* 0x000fe200078e023c */
[----:B------:R0:W3:Y:S01]  /*5610*/  LDG.E.U16 R156, [R36.64] ;  /* 0x00000006249c7981 */ /* 0x0000e2000c1e1500 */
[----:B-1----:R-:W-:-:S03]  /*5620*/  IMAD.WIDE R32, R4, 0x2, R180 ;  /* 0x0000000204207825 */ /* 0x002fc600078e02b4 */
[----:B------:R1:W3:Y:S01]  /*5630*/  LDG.E.U16 R60, [R16.64] ;  /* 0x00000006103c7981 */ /* 0x0002e2000c1e1500 */
[----:B------:R-:W-:-:S03]  /*5640*/  IMAD.WIDE R20, R4, 0x2, R182 ;  /* 0x0000000204147825 */ /* 0x000fc600078e02b6 */
[----:B------:R-:W3:Y:S04]  /*5650*/  LDL.64 R180, [R1+0x38] ;  /* 0x0000380001b47983 */ /* 0x000ee80000100a00 */
[----:B------:R-:W3:Y:S01]  /*5660*/  LDL.64 R182, [R1+0x40] ;  /* 0x0000400001b67983 */ /* 0x000ee20000100a00 */
[----:B------:R-:W-:-:S03]  /*5670*/  IMAD.WIDE R28, R4, 0x2, R178 ;  /* 0x00000002041c7825 */ /* 0x000fc600078e02b2 */
[----:B------:R1:W3:Y:S01]  /*5680*/  LDG.E.U16 R150, [R20.64] ;  /* 0x0000000614967981 */ /* 0x0002e2000c1e1500 */
[----:B0-----:R-:W-:Y:S03]  /*5690*/  HMMA.16816.F32.BF16 R36, R52, R38, R72 ;  /* 0x000000263424723c */ /* 0x001fe60000041848 */
[----:B------:R-:W3:Y:S01]  /*56a0*/  LDL.64 R178, [R1+0x30] ;  /* 0x0000300001b27983 */ /* 0x000ee20000100a00 */
[----:B-1----:R-:W-:-:S03]  /*56b0*/  IMAD.WIDE R16, R4, 0x2, R172 ;  /* 0x0000000204107825 */ /* 0x002fc600078e02ac */
[----:B------:R0:W3:Y:S01]  /*56c0*/  LDG.E.U16 R103, [R32.64] ;  /* 0x0000000620677981 */ /* 0x0000e2000c1e1500 */
[----:B------:R-:W-:-:S03]  /*56d0*/  IMAD.WIDE R20, R4, 0x2, R176 ;  /* 0x0000000204147825 */ /* 0x000fc600078e02b0 */
[----:B------:R-:W3:Y:S04]  /*56e0*/  LDL.64 R176, [R1+0x28] ;  /* 0x0000280001b07983 */ /* 0x000ee80000100a00 */
[----:B------:R1:W3:Y:S01]  /*56f0*/  LDG.E.U16 R101, [R20.64] ;  /* 0x0000000614657981 */ /* 0x0002e2000c1e1500 */
[----:B0-----:R-:W-:-:S03]  /*5700*/  IMAD.WIDE R32, R4, 0x2, R168 ;  /* 0x0000000204207825 */ /* 0x001fc600078e02a8 */
[----:B------:R2:W3:Y:S04]  /*5710*/  LDG.E.U16 R100, [R16.64] ;  /* 0x0000000610647981 */ /* 0x0004e8000c1e1500 */
[----:B------:R-:W3:Y:S01]  /*5720*/  LDL.64 R172, [R1+0x20] ;  /* 0x0000200001ac7983 */ /* 0x000ee20000100a00 */
[----:B-1----:R-:W-:-:S03]  /*5730*/  IMAD.WIDE R20, R4, 0x2, R162 ;  /* 0x0000000204147825 */ /* 0x002fc600078e02a2 */
[----:B------:R-:W3:Y:S04]  /*5740*/  LDL.64 R162, [R1+0x58] ;  /* 0x0000580001a27983 */ /* 0x000ee80000100a00 */
[----:B------:R-:W3:Y:S04]  /*5750*/  LDL.64 R168, [R1+0x10] ;  /* 0x0000100001a87983 */ /* 0x000ee80000100a00 */
[----:B------:R0:W3:Y:S01]  /*5760*/  LDG.E.U16 R102, [R28.64] ;  /* 0x000000061c667981 */ /* 0x0000e2000c1e1500 */
[----:B------:R-:W-:-:S03]  /*5770*/  IMAD.WIDE R158, R4, 0x2, R158 ;  /* 0x00000002049e7825 */ /* 0x000fc600078e029e */
[----:B------:R1:W3:Y:S04]  /*5780*/  LDG.E.U16 R73, [R32.64] ;  /* 0x0000000620497981 */ /* 0x0002e8000c1e1500 */
[----:B------:R1:W3:Y:S01]  /*5790*/  LDG.E.U16 R158, [R158.64] ;  /* 0x000000069e9e7981 */ /* 0x0002e2000c1e1500 */
[----:B0-----:R-:W-:-:S03]  /*57a0*/  IMAD.WIDE R28, R4, 0x2, R166 ;  /* 0x00000002041c7825 */ /* 0x001fc600078e02a6 */
[----:B------:R-:W3:Y:S04]  /*57b0*/  LDL.64 R166, [R1+0x8] ;  /* 0x0000080001a67983 */ /* 0x000ee80000100a00 */
[----:B------:R0:W3:Y:S01]  /*57c0*/  LDG.E.U16 R72, [R28.64] ;  /* 0x000000061c487981 */ /* 0x0000e2000c1e1500 */
[----:B----4-:R-:W-:-:S03]  /*57d0*/  IMAD.WIDE R74, R4, 0x2, R170 ;  /* 0x00000002044a7825 */ /* 0x010fc600078e02aa */
[----:B------:R-:W4:Y:S04]  /*57e0*/  LDL.64 R170, [R1+0x18] ;  /* 0x0000180001aa7983 */ /* 0x000f280000100a00 */
[----:B------:R0:W4:Y:S04]  /*57f0*/  LDG.E.U16 R74, [R74.64] ;  /* 0x000000064a4a7981 */ /* 0x000128000c1e1500 */
[----:B0-----:R3:W4:Y:S01]  /*5800*/  LDG.E.U16 R75, [R20.64] ;  /* 0x00000006144b7981 */ /* 0x001722000c1e1500 */
[----:B--2---:R-:W-:-:S03]  /*5810*/  IMAD.WIDE R16, R4, 0x2, R164 ;  /* 0x0000000204107825 */ /* 0x004fc600078e02a4 */
[----:B------:R-:W2:Y:S04]  /*5820*/  LDL.64 R164, [R1] ;  /* 0x0000000001a47983 */ /* 0x000ea80000100a00 */
[----:B-1----:R0:W2:Y:S02]  /*5830*/  LDG.E.U16 R159, [R16.64] ;  /* 0x00000006109f7981 */ /* 0x0020a4000c1e1500 */
[----:B0-----:R-:W-:Y:S07]  /*5840*/  HMMA.16816.F32.BF16 R16, R52, R18, R68 ;  /* 0x000000123410723c */ /* 0x001fee0000041844 */
[----:B-----5:R-:W-:-:S05]  /*5850*/  IMAD.WIDE R68, R4, 0x2, R202 ;  /* 0x0000000204447825 */ /* 0x020fca00078e02ca */
[----:B------:R0:W5:Y:S01]  /*5860*/  LDG.E.U16 R71, [R68.64] ;  /* 0x0000000644477981 */ /* 0x000162000c1e1500 */
[----:B---3--:R-:W-:-:S04]  /*5870*/  IMAD.WIDE R20, R4, 0x2, R180 ;  /* 0x0000000204147825 */ /* 0x008fc800078e02b4 */
[C---:B------:R-:W-:Y:S01]  /*5880*/  IMAD.WIDE R28, R4.reuse, 0x2, R182 ;  /* 0x00000002041c7825 */ /* 0x040fe200078e02b6 */
[----:B0-----:R0:W3:Y:S03]  /*5890*/  LDG.E.U16 R68, [R20.64] ;  /* 0x0000000614447981 */ /* 0x0010e6000c1e1500 */
[C---:B------:R-:W-:Y:S01]  /*58a0*/  IMAD.WIDE R32, R4.reuse, 0x2, R200 ;  /* 0x0000000204207825 */ /* 0x040fe200078e02c8 */
[----:B------:R4:W3:Y:S01]  /*58b0*/  LDG.E.U16 R69, [R28.64] ;  /* 0x000000061c457981 */ /* 0x0008e2000c1e1500 */
[C---:B------:R-:W-:Y:S03]  /*58c0*/  HMMA.16816.F32.BF16 R24, R52.reuse, R62, R24 ;  /* 0x0000003e3418723c */ /* 0x040fe60000041818 */
[----:B------:R1:W3:Y:S05]  /*58d0*/  LDG.E.U16 R70, [R32.64] ;  /* 0x0000000620467981 */ /* 0x0002ea000c1e1500 */
[----:B0-----:R-:W-:Y:S07]  /*58e0*/  HMMA.16816.F32.BF16 R20, R52, R22, R64 ;  /* 0x000000163414723c */ /* 0x001fee0000041840 */
[----:B------:R-:W-:-:S04]  /*58f0*/  IMAD.WIDE R64, R4, 0x2, R178 ;  /* 0x0000000204407825 */ /* 0x000fc800078e02b2 */
[C---:B------:R-:W-:Y:S02]  /*5900*/  IMAD.WIDE R66, R4.reuse, 0x2, R176 ;  /* 0x0000000204427825 */ /* 0x040fe400078e02b0 */
[----:B------:R0:W3:Y:S02]  /*5910*/  LDG.E.U16 R64, [R64.64] ;  /* 0x0000000640407981 */ /* 0x0000e4000c1e1500 */
[----:B-1----:R-:W-:-:S04]  /*5920*/  IMAD.WIDE R32, R4, 0x2, R172 ;  /* 0x0000000204207825 */ /* 0x002fc800078e02ac */
[C---:B------:R-:W-:Y:S01]  /*5930*/  IMAD.WIDE R162, R4.reuse, 0x2, R162 ;  /* 0x0000000204a27825 */ /* 0x040fe200078e02a2 */
[----:B0-----:R0:W3:Y:S03]  /*5940*/  LDG.E.U16 R65, [R66.64] ;  /* 0x0000000642417981 */ /* 0x0010e6000c1e1500 */
[C---:B------:R-:W-:Y:S02]  /*5950*/  IMAD.WIDE R62, R4.reuse, 0x2, R168 ;  /* 0x00000002043e7825 */ /* 0x040fe400078e02a8 */
[----:B------:R1:W3:Y:S04]  /*5960*/  LDG.E.U16 R162, [R162.64] ;  /* 0x00000006a2a27981 */ /* 0x0002e8000c1e1500 */
[----:B0-----:R0:W3:Y:S04]  /*5970*/  LDG.E.U16 R67, [R32.64] ;  /* 0x0000000620437981 */ /* 0x0010e8000c1e1500 */
[----:B-1----:R1:W3:Y:S01]  /*5980*/  LDG.E.U16 R163, [R62.64] ;  /* 0x000000063ea37981 */ /* 0x0022e2000c1e1500 */
[----:B0-----:R-:W-:-:S05]  /*5990*/  IMAD.WIDE R32, R4, 0x2, R166 ;  /* 0x0000000204207825 */ /* 0x001fca00078e02a6 */
[----:B-1----:R0:W3:Y:S02]  /*59a0*/  LDG.E.U16 R63, [R32.64] ;  /* 0x00000006203f7981 */ /* 0x0020e4000c1e1500 */
[----:B0-----:R-:W-:Y:S07]  /*59b0*/  HMMA.16816.F32.BF16 R32, R52, R34, R56 ;  /* 0x000000223420723c */ /* 0x001fee0000041838 */
[----:B------:R-:W-:-:S04]  /*59c0*/  IMAD.WIDE R58, R4, 0x2, R246 ;  /* 0x00000002043a7825 */ /* 0x000fc800078e02f6 */
[C---:B------:R-:W-:Y:S02]  /*59d0*/  IMAD.WIDE R56, R4.reuse, 0x2, R248 ;  /* 0x0000000204387825 */ /* 0x040fe400078e02f8 */
[----:B------:R0:W3:Y:S04]  /*59e0*/  LDG.E.U16 R58, [R58.64] ;  /* 0x000000063a3a7981 */ /* 0x0000e8000c1e1500 */
[----:B------:R1:W3:Y:S01]  /*59f0*/  LDG.E.U16 R56, [R56.64] ;  /* 0x0000000638387981 */ /* 0x0002e2000c1e1500 */
[----:B----4-:R-:W-:-:S05]  /*5a00*/  IMAD.WIDE R28, R4, 0x2, R170 ;  /* 0x00000002041c7825 */ /* 0x010fca00078e02aa */
[----:B------:R2:W4:Y:S01]  /*5a10*/  LDG.E.U16 R66, [R28.64] ;  /* 0x000000061c427981 */ /* 0x000522000c1e1500 */
[----:B------:R-:W-:Y:S01]  /*5a20*/  LOP3.LUT R127, R127, 0xf, RZ, 0xc0, !PT ;  /* 0x0000000f7f7f7812 */ /* 0x000fe200078ec0ff */
[----:B--2---:R-:W-:-:S05]  /*5a30*/  IMAD.WIDE R28, R4, 0x2, R164 ;  /* 0x00000002041c7825 */ /* 0x004fca00078e02a4 */
[----:B------:R2:W3:Y:S02]  /*5a40*/  LDG.E.U16 R62, [R28.64] ;  /* 0x000000061c3e7981 */ /* 0x0004e4000c1e1500 */
[----:B--2---:R-:W-:-:S05]  /*5a50*/  IMAD.WIDE R28, R4, 0x2, R250 ;  /* 0x00000002041c7825 */ /* 0x004fca00078e02fa */
[----:B------:R2:W3:Y:S02]  /*5a60*/  LDG.E.U16 R164, [R28.64] ;  /* 0x000000061ca47981 */ /* 0x0004e4000c1e1500 */
[----:B--2---:R-:W-:Y:S07]  /*5a70*/  HMMA.16816.F32.BF16 R28, R52, R30, R40 ;  /* 0x0000001e341c723c */ /* 0x004fee0000041828 */
[----:B------:R-:W-:-:S04]  /*5a80*/  IMAD.WIDE R42, R4, 0x2, R242 ;  /* 0x00000002042a7825 */ /* 0x000fc800078e02f2 */
[C---:B------:R-:W-:Y:S01]  /*5a90*/  IMAD.WIDE R40, R4.reuse, 0x2, R244 ;  /* 0x0000000204287825 */ /* 0x040fe200078e02f4 */
[----:B0-----:R0:W2:Y:S03]  /*5aa0*/  LDG.E.U16 R59, [R42.64] ;  /* 0x000000062a3b7981 */ /* 0x0010a6000c1e1500 */
[C---:B------:R-:W-:Y:S01]  /*5ab0*/  IMAD.WIDE R52, R4.reuse, 0x2, R240 ;  /* 0x0000000204347825 */ /* 0x040fe200078e02f0 */
[----:B-1----:R1:W2:Y:S03]  /*5ac0*/  LDG.E.U16 R57, [R40.64] ;  /* 0x0000000628397981 */ /* 0x0022a6000c1e1500 */
[C---:B------:R-:W-:Y:S01]  /*5ad0*/  IMAD.WIDE R54, R4.reuse, 0x2, R238 ;  /* 0x0000000204367825 */ /* 0x040fe200078e02ee */
[----:B------:R5:W2:Y:S03]  /*5ae0*/  LDG.E.U16 R165, [R52.64] ;  /* 0x0000000634a57981 */ /* 0x000aa6000c1e1500 */
[----:B0-----:R-:W-:-:S02]  /*5af0*/  IMAD.WIDE R42, R4, 0x2, R234 ;  /* 0x00000002042a7825 */ /* 0x001fc400078e02ea */
[----:B------:R0:W2:Y:S02]  /*5b00*/  LDG.E.U16 R54, [R54.64] ;  /* 0x0000000636367981 */ /* 0x0000a4000c1e1500 */
[C---:B-1----:R-:W-:Y:S02]  /*5b10*/  IMAD.WIDE R40, R4.reuse, 0x2, R236 ;  /* 0x0000000204287825 */ /* 0x042fe400078e02ec */
[----:B------:R1:W2:Y:S02]  /*5b20*/  LDG.E.U16 R166, [R42.64] ;  /* 0x000000062aa67981 */ /* 0x0002a4000c1e1500 */
[C---:B-----5:R-:W-:Y:S02]  /*5b30*/  IMAD.WIDE R52, R4.reuse, 0x2, R232 ;  /* 0x0000000204347825 */ /* 0x060fe400078e02e8 */
[----:B0-----:R0:W5:Y:S02]  /*5b40*/  LDG.E.U16 R55, [R40.64] ;  /* 0x0000000628377981 */ /* 0x001164000c1e1500 */
[----:B-1----:R-:W-:-:S02]  /*5b50*/  IMAD.WIDE R42, R4, 0x2, R228 ;  /* 0x00000002042a7825 */ /* 0x002fc400078e02e4 */
[----:B------:R1:W2:Y:S04]  /*5b60*/  LDG.E.U16 R167, [R52.64] ;  /* 0x0000000634a77981 */ /* 0x0002a8000c1e1500 */
[----:B------:R1:W2:Y:S01]  /*5b70*/  LDG.E.U16 R169, [R42.64] ;  /* 0x000000062aa97981 */ /* 0x0002a2000c1e1500 */
[----:B0-----:R-:W-:-:S04]  /*5b80*/  IMAD.WIDE R40, R4, 0x2, R230 ;  /* 0x0000000204287825 */ /* 0x001fc800078e02e6 */
[C---:B-1----:R-:W-:Y:S01]  /*5b90*/  IMAD.WIDE R52, R4.reuse, 0x2, R224 ;  /* 0x0000000204347825 */ /* 0x042fe200078e02e0 */
[----:B------:R0:W2:Y:S03]  /*5ba0*/  LDG.E.U16 R168, [R40.64] ;  /* 0x0000000628a87981 */ /* 0x0000a6000c1e1500 */
[C---:B------:R-:W-:Y:S01]  /*5bb0*/  IMAD.WIDE R42, R4.reuse, 0x2, R220 ;  /* 0x00000002042a7825 */ /* 0x040fe200078e02dc */
        /* <DEDUP_REMOVED lines=20> */
[----:B0-----:R-:W-:-:S05]  /*5d00*/  IMAD.WIDE R40, R4, 0x2, R206 ;  /* 0x0000000204287825 */ /* 0x001fca00078e02ce */
[----:B------:R0:W2:Y:S01]  /*5d10*/  LDG.E.U16 R182, [R40.64] ;  /* 0x0000000628b67981 */ /* 0x0000a2000c1e1500 */
[----:B-1----:R-:W-:-:S05]  /*5d20*/  IMAD.WIDE R42, R4, 0x2, R190 ;  /* 0x00000002042a7825 */ /* 0x002fca00078e02be */
[----:B------:R1:W2:Y:S01]  /*5d30*/  LDG.E.U16 R203, [R42.64] ;  /* 0x000000062acb7981 */ /* 0x0002a2000c1e1500 */
[----:B0-----:R-:W-:-:S05]  /*5d40*/  IMAD.WIDE R40, R4, 0x2, R196 ;  /* 0x0000000204287825 */ /* 0x001fca00078e02c4 */
[----:B------:R0:W2:Y:S01]  /*5d50*/  LDG.E.U16 R183, [R40.64] ;  /* 0x0000000628b77981 */ /* 0x0000a2000c1e1500 */
[----:B------:R-:W-:-:S04]  /*5d60*/  IMAD.WIDE R52, R4, 0x2, R198 ;  /* 0x0000000204347825 */ /* 0x000fc800078e02c6 */
[C---:B-1----:R-:W-:Y:S01]  /*5d70*/  IMAD.WIDE R42, R4.reuse, 0x2, R186 ;  /* 0x00000002042a7825 */ /* 0x042fe200078e02ba */
[----:B------:R1:W2:Y:S03]  /*5d80*/  LDG.E.U16 R201, [R52.64] ;  /* 0x0000000634c97981 */ /* 0x0002a6000c1e1500 */
[C---:B0-----:R-:W-:Y:S01]  /*5d90*/  IMAD.WIDE R40, R4.reuse, 0x2, R188 ;  /* 0x0000000204287825 */ /* 0x041fe200078e02bc */
[----:B------:R0:W2:Y:S04]  /*5da0*/  LDG.E.U16 R227, [R42.64] ;  /* 0x000000062ae37981 */ /* 0x0000a8000c1e1500 */
[----:B------:R0:W2:Y:S01]  /*5db0*/  LDG.E.U16 R226, [R40.64] ;  /* 0x0000000628e27981 */ /* 0x0000a2000c1e1500 */
[----:B-1----:R-:W-:-:S05]  /*5dc0*/  IMAD.WIDE R52, R4, 0x2, R194 ;  /* 0x0000000204347825 */ /* 0x002fca00078e02c2 */
[----:B------:R1:W2:Y:S02]  /*5dd0*/  LDG.E.U16 R202, [R52.64] ;  /* 0x0000000634ca7981 */ /* 0x0002a4000c1e1500 */
[----:B-1----:R-:W-:-:S06]  /*5de0*/  IMAD.WIDE R52, R4, 0x2, R184 ;  /* 0x0000000204347825 */ /* 0x002fcc00078e02b8 */
[----:B------:R1:W2:Y:S01]  /*5df0*/  LDG.E.U16 R52, [R52.64] ;  /* 0x0000000634347981 */ /* 0x0002a2000c1e1500 */
[----:B0-----:R-:W-:-:S04]  /*5e00*/  IMAD.WIDE R40, R4, 0x2, R174 ;  /* 0x0000000204287825 */ /* 0x001fc800078e02ae */
[C---:B------:R-:W-:Y:S01]  /*5e10*/  IMAD.WIDE R42, R4.reuse, 0x2, R160 ;  /* 0x00000002042a7825 */ /* 0x040fe200078e02a0 */
[----:B-1----:R0:W4:Y:S05]  /*5e20*/  LDG.E.U16 R53, [R40.64] ;  /* 0x0000000628357981 */ /* 0x00212a000c1e1500 */
[----:B------:R1:W4:Y:S01]  /*5e30*/  LDG.E.U16 R42, [R42.64] ;  /* 0x000000062a2a7981 */ /* 0x000322000c1e1500 */
[----:B0-----:R-:W-:-:S06]  /*5e40*/  IMAD.WIDE R40, R4, 0x2, R154 ;  /* 0x0000000204287825 */ /* 0x001fcc00078e029a */
[----:B------:R0:W4:Y:S01]  /*5e50*/  LDG.E.U16 R40, [R40.64] ;  /* 0x0000000628287981 */ /* 0x000122000c1e1500 */
[----:B------:R-:W-:Y:S02]  /*5e60*/  IMAD R15, R15, 0x10, R127 ;  /* 0x000000100f0f7824 */ /* 0x000fe400078e027f */
[----:B------:R-:W-:Y:S01]  /*5e70*/  FMUL R17, R17, c[0x0][0x188] ;  /* 0x0000620011117a20 */ /* 0x000fe20000400000 */
[----:B------:R-:W-:Y:S01]  /*5e80*/  LOP3.LUT R2, R2, 0x40, RZ, 0xfc, !PT ;  /* 0x0000004002027812 */ /* 0x000fe200078efcff */
[----:B------:R-:W-:Y:S01]  /*5e90*/  FMUL R37, R37, c[0x0][0x188] ;  /* 0x0000620025257a20 */ /* 0x000fe20000400000 */
[----:B------:R-:W-:Y:S01]  /*5ea0*/  LOP3.LUT R15, R15, 0xff, RZ, 0xc0, !PT ;  /* 0x000000ff0f0f7812 */ /* 0x000fe200078ec0ff */
[----:B------:R-:W-:Y:S01]  /*5eb0*/  FMUL R36, R36, c[0x0][0x188] ;  /* 0x0000620024247a20 */ /* 0x000fe20000400000 */
[----:B------:R-:W-:Y:S03]  /*5ec0*/  BAR.SYNC.DEFER_BLOCKING 0x0 ;  /* 0x0000000000007b1d */ /* 0x000fe60000010000 */
[----:B------:R-:W-:-:S02]  /*5ed0*/  IMAD.IADD R123, R123, 0x1, R15 ;  /* 0x000000017b7b7824 */ /* 0x000fc400078e020f */
[----:B------:R-:W-:Y:S01]  /*5ee0*/  FMUL R15, R19, c[0x0][0x188] ;  /* 0x00006200130f7a20 */ /* 0x000fe20000400000 */
[----:B-1----:R-:W-:Y:S02]  /*5ef0*/  FSEL R43, R17, -INF , P1 ;  /* 0xff800000112b7808 */ /* 0x002fe40000800000 */
[-C--:B------:R-:W-:Y:S02]  /*5f00*/  ISETP.GE.AND P1, PT, R252, R2.reuse, PT ;  /* 0x00000002fc00720c */ /* 0x080fe40003f26270 */
[----:B------:R-:W-:Y:S02]  /*5f10*/  FSEL R15, R15, -INF , P2 ;  /* 0xff8000000f0f7808 */ /* 0x000fe40001000000 */
[----:B------:R-:W-:Y:S02]  /*5f20*/  ISETP.GE.AND P2, PT, R5, R2, PT ;  /* 0x000000020500720c */ /* 0x000fe40003f46270 */
[----:B------:R-:W-:Y:S01]  /*5f30*/  LOP3.LUT R2, R123, 0xffff, RZ, 0xc0, !PT ;  /* 0x0000ffff7b027812 */ /* 0x000fe200078ec0ff */
[----:B------:R-:W-:-:S03]  /*5f40*/  FMUL R123, R16, c[0x0][0x188] ;  /* 0x00006200107b7a20 */ /* 0x000fc60000400000 */
[--C-:B------:R-:W-:Y:S02]  /*5f50*/  SHF.R.U32.HI R16, RZ, 0xf, R2.reuse ;  /* 0x0000000fff107819 */ /* 0x100fe40000011602 */
[----:B------:R-:W-:Y:S02]  /*5f60*/  FSEL R123, R123, -INF , P3 ;  /* 0xff8000007b7b7808 */ /* 0x000fe40001800000 */
[----:B------:R-:W-:Y:S01]  /*5f70*/  LOP3.LUT P3, RZ, R16, 0x1, RZ, 0xc0, !PT ;  /* 0x0000000110ff7812 */ /* 0x000fe2000786c0ff */
[----:B------:R-:W-:Y:S01]  /*5f80*/  FMUL R16, R18, c[0x0][0x188] ;  /* 0x0000620012107a20 */ /* 0x000fe20000400000 */
[----:B------:R-:W-:-:S04]  /*5f90*/  SHF.R.U32.HI R17, RZ, 0xe, R2 ;  /* 0x0000000eff117819 */ /* 0x000fc80000011602 */
[----:B------:R-:W-:Y:S02]  /*5fa0*/  FSEL R16, R16, -INF , P4 ;  /* 0xff80000010107808 */ /* 0x000fe40002000000 */
[----:B------:R-:W-:Y:S02]  /*5fb0*/  LOP3.LUT P4, RZ, R17, 0x1, RZ, 0xc0, !PT ;  /* 0x0000000111ff7812 */ /* 0x000fe4000788c0ff */
        /* <DEDUP_REMOVED lines=13> */
[----:B------:R-:W-:Y:S01]  /*6090*/  LOP3.LUT P1, RZ, R19, 0x1, RZ, 0xc0, !PT ;  /* 0x0000000113ff7812 */ /* 0x000fe2000782c0ff */
[----:B------:R-:W-:Y:S01]  /*60a0*/  FMUL R19, R20, c[0x0][0x188] ;  /* 0x0000620014137a20 */ /* 0x000fe20000400000 */
[----:B------:R-:W-:-:S04]  /*60b0*/  SHF.R.U32.HI R20, RZ, 0x9, R2 ;  /* 0x00000009ff147819 */ /* 0x000fc80000011602 */
[----:B------:R-:W-:Y:S02]  /*60c0*/  FSEL R19, R19, -INF , !P3 ;  /* 0xff80000013137808 */ /* 0x000fe40005800000 */
[----:B------:R-:W-:Y:S01]  /*60d0*/  LOP3.LUT P3, RZ, R20, 0x1, RZ, 0xc0, !PT ;  /* 0x0000000114ff7812 */ /* 0x000fe2000786c0ff */
[----:B------:R-:W-:Y:S01]  /*60e0*/  FMUL R20, R21, c[0x0][0x188] ;  /* 0x0000620015147a20 */ /* 0x000fe20000400000 */
[----:B------:R-:W-:Y:S01]  /*60f0*/  SHF.R.U32.HI R21, RZ, 0x8, R2 ;  /* 0x00000008ff157819 */ /* 0x000fe20000011602 */
[----:B------:R-:W-:-:S03]  /*6100*/  FMUL R22, R22, c[0x0][0x188] ;  /* 0x0000620016167a20 */ /* 0x000fc60000400000 */
[----:B------:R-:W-:Y:S02]  /*6110*/  FSEL R20, R20, -INF , !P4 ;  /* 0xff80000014147808 */ /* 0x000fe40006000000 */
[----:B------:R-:W-:Y:S02]  /*6120*/  LOP3.LUT P4, RZ, R21, 0x1, RZ, 0xc0, !PT ;  /* 0x0000000115ff7812 */ /* 0x000fe4000788c0ff */
[--C-:B------:R-:W-:Y:S01]  /*6130*/  SHF.R.U32.HI R21, RZ, 0x7, R2.reuse ;  /* 0x00000007ff157819 */ /* 0x100fe20000011602 */
[----:B------:R-:W-:Y:S01]  /*6140*/  FMUL R23, R23, c[0x0][0x188] ;  /* 0x0000620017177a20 */ /* 0x000fe20000400000 */
[----:B------:R-:W-:Y:S02]  /*6150*/  FSEL R139, R22, -INF , !P6 ;  /* 0xff800000168b7808 */ /* 0x000fe40007000000 */
[----:B------:R-:W-:Y:S02]  /*6160*/  LOP3.LUT P6, RZ, R21, 0x1, RZ, 0xc0, !PT ;  /* 0x0000000115ff7812 */ /* 0x000fe400078cc0ff */
[----:B------:R-:W-:-:S02]  /*6170*/  SHF.R.U32.HI R21, RZ, 0x6, R2 ;  /* 0x00000006ff157819 */ /* 0x000fc40000011602 */
[----:B------:R-:W-:Y:S02]  /*6180*/  FSEL R137, R23, -INF , !P5 ;  /* 0xff80000017897808 */ /* 0x000fe40006800000 */
[----:B------:R-:W-:Y:S01]  /*6190*/  LOP3.LUT P5, RZ, R21, 0x1, RZ, 0xc0, !PT ;  /* 0x0000000115ff7812 */ /* 0x000fe200078ac0ff */
[----:B------:R-:W-:Y:S01]  /*61a0*/  FMUL R21, R24, c[0x0][0x188] ;  /* 0x0000620018157a20 */ /* 0x000fe20000400000 */
[----:B------:R-:W-:-:S04]  /*61b0*/  SHF.R.U32.HI R22, RZ, 0x5, R2 ;  /* 0x00000005ff167819 */ /* 0x000fc80000011602 */
        /* <DEDUP_REMOVED lines=13> */
[----:B------:R-:W-:Y:S02]  /*6290*/  LOP3.LUT P4, RZ, R25, 0x1, RZ, 0xc0, !PT ;  /* 0x0000000119ff7812 */ /* 0x000fe4000788c0ff */
[----:B------:R-:W-:Y:S01]  /*62a0*/  FMNMX R25, R152, R153, !PT ;  /* 0x0000009998197209 */ /* 0x000fe20007800000 */
[----:B------:R-:W-:Y:S01]  /*62b0*/  FMUL R32, R32, c[0x0][0x188] ;  /* 0x0000620020207a20 */ /* 0x000fe20000400000 */
[----:B------:R-:W-:Y:S02]  /*62c0*/  SHF.R.U32.HI R2, RZ, 0x1, R2 ;  /* 0x00000001ff027819 */ /* 0x000fe40000011602 */
[----:B------:R-:W-:-:S04]  /*62d0*/  FMNMX R25, R122, R25, !PT ;  /* 0x000000197a197209 */ /* 0x000fc80007800000 */
[----:B------:R-:W-:Y:S02]  /*62e0*/  FMNMX R26, R0, R25, !PT ;  /* 0x00000019001a7209 */ /* 0x000fe40007800000 */
[----:B------:R-:W-:Y:S02]  /*62f0*/  FSEL R25, R32, -INF , !P6 ;  /* 0xff80000020197808 */ /* 0x000fe40007000000 */
[----:B------:R-:W-:Y:S02]  /*6300*/  LOP3.LUT P6, RZ, R2, 0x1, RZ, 0xc0, !PT ;  /* 0x0000000102ff7812 */ /* 0x000fe400078cc0ff */
[----:B------:R-:W-:Y:S02]  /*6310*/  FMNMX R2, R111, R110, !PT ;  /* 0x0000006e6f027209 */ /* 0x000fe40007800000 */
[----:B------:R-:W-:Y:S02]  /*6320*/  FMNMX R26, R51, R26, !PT ;  /* 0x0000001a331a7209 */ /* 0x000fe40007800000 */
[----:B------:R-:W-:-:S02]  /*6330*/  FMNMX R2, R108, R2, !PT ;  /* 0x000000026c027209 */ /* 0x000fc40007800000 */
[----:B------:R-:W-:Y:S02]  /*6340*/  FMNMX R32, R44, R26, !PT ;  /* 0x0000001a2c207209 */ /* 0x000fe40007800000 */
[----:B------:R-:W-:Y:S02]  /*6350*/  FMNMX R2, R116, R2, !PT ;  /* 0x0000000274027209 */ /* 0x000fe40007800000 */
[----:B------:R-:W-:Y:S02]  /*6360*/  FMNMX R32, R45, R32, !PT ;  /* 0x000000202d207209 */ /* 0x000fe40007800000 */
        /* <DEDUP_REMOVED lines=39> */
[----:B------:R-:W-:Y:S01]  /*65e0*/  FMNMX R32, R21, R32, !PT ;  /* 0x0000002015207209 */ /* 0x000fe20007800000 */
[----:B------:R-:W-:Y:S01]  /*65f0*/  FMUL R26, R33, c[0x0][0x188] ;  /* 0x00006200211a7a20 */ /* 0x000fe20000400000 */
[----:B------:R-:W-:Y:S02]  /*6600*/  FMNMX R2, R139, R2, !PT ;  /* 0x000000028b027209 */ /* 0x000fe40007800000 */
[----:B------:R-:W-:Y:S01]  /*6610*/  FMNMX R32, R22, R32, !PT ;  /* 0x0000002016207209 */ /* 0x000fe20007800000 */
[----:B------:R-:W-:Y:S01]  /*6620*/  FMUL R27, R28, c[0x0][0x188] ;  /* 0x000062001c1b7a20 */ /* 0x000fe20000400000 */
[----:B------:R-:W-:Y:S02]  /*6630*/  FMNMX R2, R137, R2, !PT ;  /* 0x0000000289027209 */ /* 0x000fe40007800000 */
[----:B------:R-:W-:Y:S02]  /*6640*/  FSEL R26, R26, -INF , !P5 ;  /* 0xff8000001a1a7808 */ /* 0x000fe40006800000 */
[----:B------:R-:W-:Y:S01]  /*6650*/  FMNMX R28, R25, R32, !PT ;  /* 0x00000020191c7209 */ /* 0x000fe20007800000 */
[----:B------:R-:W-:Y:S01]  /*6660*/  FMUL R34, R34, c[0x0][0x188] ;  /* 0x0000620022227a20 */ /* 0x000fe20000400000 */
[----:B------:R-:W-:Y:S01]  /*6670*/  FMNMX R2, R23, R2, !PT ;  /* 0x0000000217027209 */ /* 0x000fe20007800000 */
[----:B------:R-:W-:Y:S01]  /*6680*/  FMUL R29, R29, c[0x0][0x188] ;  /* 0x000062001d1d7a20 */ /* 0x000fe20000400000 */
[----:B------:R-:W-:-:S02]  /*6690*/  FSEL R27, R27, -INF , !P3 ;  /* 0xff8000001b1b7808 */ /* 0x000fc40005800000 */
[----:B------:R-:W-:Y:S01]  /*66a0*/  FMNMX R32, R26, R28, !PT ;  /* 0x0000001c1a207209 */ /* 0x000fe20007800000 */
[----:B------:R-:W-:Y:S01]  /*66b0*/  FMUL R35, R35, c[0x0][0x188] ;  /* 0x0000620023237a20 */ /* 0x000fe20000400000 */
[----:B------:R-:W-:Y:S02]  /*66c0*/  LOP3.LUT R37, R7, 0x10, RZ, 0x3c, !PT ;  /* 0x0000001007257812 */ /* 0x000fe400078e3cff */
[----:B------:R-:W-:Y:S02]  /*66d0*/  FSEL R28, R34, -INF , !P2 ;  /* 0xff800000221c7808 */ /* 0x000fe40005000000 */
[----:B------:R-:W-:Y:S02]  /*66e0*/  FMNMX R2, R24, R2, !PT ;  /* 0x0000000218027209 */ /* 0x000fe40007800000 */
[----:B------:R-:W-:Y:S02]  /*66f0*/  FSEL R29, R29, -INF , !P4 ;  /* 0xff8000001d1d7808 */ /* 0x000fe40006000000 */
[----:B------:R-:W-:Y:S01]  /*6700*/  FMNMX R32, R27, R32, !PT ;  /* 0x000000201b207209 */ /* 0x000fe20007800000 */
[----:B------:R-:W-:Y:S01]  /*6710*/  FMUL R33, R30, c[0x0][0x188] ;  /* 0x000062001e217a20 */ /* 0x000fe20000400000 */
[----:B------:R-:W-:Y:S01]  /*6720*/  STS.U16 [R7], R149 ;  /* 0x0000009507007388 */ /* 0x000fe20000000400 */
[----:B------:R-:W-:-:S03]  /*6730*/  FMNMX R2, R28, R2, !PT ;  /* 0x000000021c027209 */ /* 0x000fc60007800000 */
[----:B------:R-:W-:Y:S01]  /*6740*/  STS.U16 [R7+0x800], R103 ;  /* 0x0008006707007388 */ /* 0x000fe20000000400 */
[----:B------:R-:W-:-:S03]  /*6750*/  FSEL R30, R35, -INF , !P1 ;  /* 0xff800000231e7808 */ /* 0x000fc60004800000 */
[----:B------:R-:W-:Y:S01]  /*6760*/  STS.U16 [R7+0x1000], R75 ;  /* 0x0010004b07007388 */ /* 0x000fe20000000400 */
[----:B------:R-:W-:-:S03]  /*6770*/  FMNMX R34, R29, R32, !PT ;  /* 0x000000201d227209 */ /* 0x000fc60007800000 */
[----:B---3--:R-:W-:Y:S04]  /*6780*/  STS.U16 [R7+0x1800], R65 ;  /* 0x0018004107007388 */ /* 0x008fe80000000400 */
[----:B------:R-:W-:Y:S04]  /*6790*/  STS.U16 [R7+0x2000], R58 ;  /* 0x0020003a07007388 */ /* 0x000fe80000000400 */
[----:B--2---:R-:W-:Y:S04]  /*67a0*/  STS.U16 [R7+0x2800], R168 ;  /* 0x002800a807007388 */ /* 0x004fe80000000400 */
[----:B------:R-:W-:Y:S04]  /*67b0*/  STS.U16 [R7+0x3000], R178 ;  /* 0x003000b207007388 */ /* 0x000fe80000000400 */
[----:B------:R-:W-:Y:S01]  /*67c0*/  STS.U16 [R7+0x3800], R181 ;  /* 0x003800b507007388 */ /* 0x000fe20000000400 */
[----:B------:R-:W-:-:S03]  /*67d0*/  FMUL R32, R31, c[0x0][0x188] ;  /* 0x000062001f207a20 */ /* 0x000fc60000400000 */
[----:B------:R-:W-:Y:S01]  /*67e0*/  STS.U16 [R37+0x100], R148 ;  /* 0x0001009425007388 */ /* 0x000fe20000000400 */
[----:B0-----:R-:W-:-:S03]  /*67f0*/  LOP3.LUT R41, R7, 0x20, RZ, 0x3c, !PT ;  /* 0x0000002007297812 */ /* 0x001fc600078e3cff */
[----:B------:R-:W-:Y:S01]  /*6800*/  STS.U16 [R37+0x900], R102 ;  /* 0x0009006625007388 */ /* 0x000fe20000000400 */
[----:B------:R-:W-:-:S03]  /*6810*/  FSEL R31, R33, -INF , !P6 ;  /* 0xff800000211f7808 */ /* 0x000fc60007000000 */
[----:B------:R-:W-:Y:S01]  /*6820*/  STS.U16 [R37+0x1100], R159 ;  /* 0x0011009f25007388 */ /* 0x000fe20000000400 */
[----:B------:R-:W-:-:S03]  /*6830*/  FMNMX R33, R30, R2, !PT ;  /* 0x000000021e217209 */ /* 0x000fc60007800000 */
[----:B------:R-:W-:Y:S04]  /*6840*/  STS.U16 [R37+0x1900], R67 ;  /* 0x0019004325007388 */ /* 0x000fe80000000400 */
[----:B------:R-:W-:Y:S04]  /*6850*/  STS.U16 [R37+0x2100], R57 ;  /* 0x0021003925007388 */ /* 0x000fe80000000400 */
[----:B------:R-:W-:Y:S04]  /*6860*/  STS.U16 [R37+0x2900], R169 ;  /* 0x002900a925007388 */ /* 0x000fe80000000400 */
[----:B------:R-:W0:Y:S04]  /*6870*/  SHFL.BFLY PT, R2, R34, 0x2, 0x1f ;  /* 0x0c401f0022027f89 */ /* 0x000e2800000e0000 */
[----:B------:R-:W-:Y:S04]  /*6880*/  STS.U16 [R37+0x3100], R179 ;  /* 0x003100b325007388 */ /* 0x000fe80000000400 */
[----:B------:R1:W-:Y:S01]  /*6890*/  STS.U16 [R37+0x3900], R203 ;  /* 0x003900cb25007388 */ /* 0x0003e20000000400 */
[----:B------:R-:W-:-:S03]  /*68a0*/  FSEL R32, R32, -INF , P0 ;  /* 0xff80000020207808 */ /* 0x000fc60000000000 */
[----:B------:R-:W-:Y:S01]  /*68b0*/  STS.U16 [R41+0x200], R61 ;  /* 0x0002003d29007388 */ /* 0x000fe20000000400 */
[----:B------:R-:W-:-:S03]  /*68c0*/  FMNMX R33, R31, R33, !PT ;  /* 0x000000211f217209 */ /* 0x000fc60007800000 */
[----:B------:R-:W-:Y:S01]  /*68d0*/  STS.U16 [R41+0xa00], R101 ;  /* 0x000a006529007388 */ /* 0x000fe20000000400 */
[----:B-1----:R-:W-:-:S03]  /*68e0*/  LOP3.LUT R37, R7, 0x30, RZ, 0x3c, !PT ;  /* 0x0000003007257812 */ /* 0x002fc600078e3cff */
[----:B------:R-:W-:Y:S04]  /*68f0*/  STS.U16 [R41+0x1200], R162 ;  /* 0x001200a229007388 */ /* 0x000fe80000000400 */
[----:B----4-:R-:W-:Y:S01]  /*6900*/  STS.U16 [R41+0x1a00], R66 ;  /* 0x001a004229007388 */ /* 0x010fe20000000400 */
[----:B------:R-:W-:-:S03]  /*6910*/  FMNMX R33, R32, R33, !PT ;  /* 0x0000002120217209 */ /* 0x000fc60007800000 */
[----:B------:R-:W-:Y:S04]  /*6920*/  STS.U16 [R41+0x2200], R59 ;  /* 0x0022003b29007388 */ /* 0x000fe80000000400 */
[----:B------:R-:W-:Y:S04]  /*6930*/  STS.U16 [R41+0x2a00], R170 ;  /* 0x002a00aa29007388 */ /* 0x000fe80000000400 */
[----:B------:R-:W-:Y:S04]  /*6940*/  STS.U16 [R41+0x3200], R180 ;  /* 0x003200b429007388 */ /* 0x000fe80000000400 */
[----:B------:R1:W-:Y:S04]  /*6950*/  STS.U16 [R41+0x3a00], R226 ;  /* 0x003a00e229007388 */ /* 0x0003e80000000400 */
[----:B------:R-:W-:Y:S04]  /*6960*/  STS.U16 [R37+0x300], R157 ;  /* 0x0003009d25007388 */ /* 0x000fe80000000400 */
[----:B------:R-:W-:Y:S01]  /*6970*/  STS.U16 [R37+0xb00], R158 ;  /* 0x000b009e25007388 */ /* 0x000fe20000000400 */
[----:B-1----:R-:W-:-:S03]  /*6980*/  LOP3.LUT R41, R7, 0x40, RZ, 0x3c, !PT ;  /* 0x0000004007297812 */ /* 0x002fc600078e3cff */
[----:B------:R-:W-:Y:S04]  /*6990*/  STS.U16 [R37+0x1300], R71 ;  /* 0x0013004725007388 */ /* 0x000fe80000000400 */
[----:B------:R-:W-:Y:S04]  /*69a0*/  STS.U16 [R37+0x1b00], R163 ;  /* 0x001b00a325007388 */ /* 0x000fe80000000400 */
[----:B------:R-:W1:Y:S04]  /*69b0*/  SHFL.BFLY PT, R35, R33, 0x2, 0x1f ;  /* 0x0c401f0021237f89 */ /* 0x000e6800000e0000 */
[----:B------:R-:W-:Y:S04]  /*69c0*/  STS.U16 [R37+0x2300], R165 ;  /* 0x002300a525007388 */ /* 0x000fe80000000400 */
[----:B------:R-:W-:Y:S04]  /*69d0*/  STS.U16 [R37+0x2b00], R171 ;  /* 0x002b00ab25007388 */ /* 0x000fe80000000400 */
[----:B------:R-:W-:Y:S04]  /*69e0*/  STS.U16 [R37+0x3300], R182 ;  /* 0x003300b625007388 */ /* 0x000fe80000000400 */
[----:B------:R-:W-:Y:S01]  /*69f0*/  STS.U16 [R37+0x3b00], R227 ;  /* 0x003b00e325007388 */ /* 0x000fe20000000400 */
[----:B------:R-:W-:-:S03]  /*6a00*/  LOP3.LUT R36, R7, 0x50, RZ, 0x3c, !PT ;  /* 0x0000005007247812 */ /* 0x000fc600078e3cff */
[----:B------:R-:W-:Y:S04]  /*6a10*/  STS.U16 [R41+0x400], R156 ;  /* 0x0004009c29007388 */ /* 0x000fe80000000400 */
[----:B------:R-:W-:Y:S04]  /*6a20*/  STS.U16 [R41+0xc00], R100 ;  /* 0x000c006429007388 */ /* 0x000fe80000000400 */
[----:B------:R-:W-:Y:S01]  /*6a30*/  STS.U16 [R41+0x1400], R70 ;  /* 0x0014004629007388 */ /* 0x000fe20000000400 */
[----:B0-----:R-:W-:-:S03]  /*6a40*/  FMNMX R2, R34, R2, !PT ;  /* 0x0000000222027209 */ /* 0x001fc60007800000 */
[----:B------:R-:W-:Y:S04]  /*6a50*/  STS.U16 [R41+0x1c00], R63 ;  /* 0x001c003f29007388 */ /* 0x000fe80000000400 */
[----:B------:R-:W-:Y:S04]  /*6a60*/  STS.U16 [R41+0x2400], R54 ;  /* 0x0024003629007388 */ /* 0x000fe80000000400 */
[----:B------:R-:W-:Y:S04]  /*6a70*/  STS.U16 [R41+0x2c00], R173 ;  /* 0x002c00ad29007388 */ /* 0x000fe80000000400 */
[----:B------:R-:W-:Y:S04]  /*6a80*/  STS.U16 [R41+0x3400], R200 ;  /* 0x003400c829007388 */ /* 0x000fe80000000400 */
[----:B------:R-:W-:Y:S01]  /*6a90*/  STS.U16 [R41+0x3c00], R52 ;  /* 0x003c003429007388 */ /* 0x000fe20000000400 */
[----:B------:R-:W-:-:S03]  /*6aa0*/  LOP3.LUT R39, R7, 0x60, RZ, 0x3c, !PT ;  /* 0x0000006007277812 */ /* 0x000fc600078e3cff */
[----:B------:R-:W-:Y:S04]  /*6ab0*/  STS.U16 [R36+0x500], R151 ;  /* 0x0005009724007388 */ /* 0x000fe80000000400 */
[----:B------:R-:W-:Y:S04]  /*6ac0*/  STS.U16 [R36+0xd00], R74 ;  /* 0x000d004a24007388 */ /* 0x000fe80000000400 */
[----:B------:R-:W-:Y:S04]  /*6ad0*/  STS.U16 [R36+0x1500], R69 ;  /* 0x0015004524007388 */ /* 0x000fe80000000400 */
[----:B------:R-:W0:Y:S04]  /*6ae0*/  SHFL.BFLY PT, R34, R2, 0x1, 0x1f ;  /* 0x0c201f0002227f89 */ /* 0x000e2800000e0000 */
[----:B------:R-:W-:Y:S04]  /*6af0*/  STS.U16 [R36+0x1d00], R62 ;  /* 0x001d003e24007388 */ /* 0x000fe80000000400 */
[----:B-----5:R-:W-:Y:S04]  /*6b00*/  STS.U16 [R36+0x2500], R55 ;  /* 0x0025003724007388 */ /* 0x020fe80000000400 */
[----:B------:R-:W-:Y:S04]  /*6b10*/  STS.U16 [R36+0x2d00], R176 ;  /* 0x002d00b024007388 */ /* 0x000fe80000000400 */
[----:B------:R-:W-:Y:S04]  /*6b20*/  STS.U16 [R36+0x3500], R201 ;  /* 0x003500c924007388 */ /* 0x000fe80000000400 */
[----:B------:R-:W-:Y:S01]  /*6b30*/  STS.U16 [R36+0x3d00], R53 ;  /* 0x003d003524007388 */ /* 0x000fe20000000400 */
[----:B------:R-:W-:-:S03]  /*6b40*/  LOP3.LUT R57, R7, 0x70, RZ, 0x3c, !PT ;  /* 0x0000007007397812 */ /* 0x000fc600078e3cff */
[----:B------:R-:W-:Y:S01]  /*6b50*/  STS.U16 [R39+0x600], R150 ;  /* 0x0006009627007388 */ /* 0x000fe20000000400 */
[----:B-1----:R-:W-:-:S03]  /*6b60*/  FMNMX R35, R33, R35, !PT ;  /* 0x0000002321237209 */ /* 0x002fc60007800000 */
        /* <DEDUP_REMOVED lines=8> */
[----:B------:R-:W1:Y:S04]  /*6bf0*/  SHFL.BFLY PT, R33, R35, 0x1, 0x1f ;  /* 0x0c201f0023217f89 */ /* 0x000e6800000e0000 */
[----:B------:R-:W-:Y:S04]  /*6c00*/  STS.U16 [R57+0xf00], R72 ;  /* 0x000f004839007388 */ /* 0x000fe80000000400 */
[----:B------:R-:W-:Y:S04]  /*6c10*/  STS.U16 [R57+0x1700], R64 ;  /* 0x0017004039007388 */ /* 0x000fe80000000400 */
[----:B------:R-:W-:Y:S04]  /*6c20*/  STS.U16 [R57+0x1f00], R56 ;  /* 0x001f003839007388 */ /* 0x000fe80000000400 */
[----:B------:R-:W-:Y:S04]  /*6c30*/  STS.U16 [R57+0x2700], R167 ;  /* 0x002700a739007388 */ /* 0x000fe80000000400 */
[----:B------:R-:W-:Y:S04]  /*6c40*/  STS.U16 [R57+0x2f00], R177 ;  /* 0x002f00b139007388 */ /* 0x000fe80000000400 */
[----:B------:R-:W-:Y:S04]  /*6c50*/  STS.U16 [R57+0x3700], R202 ;  /* 0x003700ca39007388 */ /* 0x000fe80000000400 */
[----:B------:R2:W-:Y:S01]  /*6c60*/  STS.U16 [R57+0x3f00], R40 ;  /* 0x003f002839007388 */ /* 0x0005e20000000400 */
[----:B0-----:R-:W-:-:S03]  /*6c70*/  FMNMX R2, R2, R34, !PT ;  /* 0x0000002202027209 */ /* 0x001fc60007800000 */
[----:B------:R-:W-:Y:S01]  /*6c80*/  BAR.SYNC.DEFER_BLOCKING 0x0 ;  /* 0x0000000000007b1d */ /* 0x000fe20000010000 */
[----:B------:R-:W-:-:S05]  /*6c90*/  FMNMX R2, R2, R109, !PT ;  /* 0x0000006d02027209 */ /* 0x000fca0007800000 */
[----:B------:R-:W-:Y:S01]  /*6ca0*/  FADD R0, R0, -R2 ;  /* 0x8000000200007221 */ /* 0x000fe20000000000 */
[----:B-1----:R-:W-:-:S03]  /*6cb0*/  FMNMX R37, R35, R33, !PT ;  /* 0x0000002123257209 */ /* 0x002fc60007800000 */
[----:B------:R-:W-:-:S04]  /*6cc0*/  FMUL R0, R0, 1.4426950216293334961 ;  /* 0x3fb8aa3b00007820 */ /* 0x000fc80000400000 */
[----:B------:R0:W-:Y:S02]  /*6cd0*/  MUFU.EX2 R36, R0 ;  /* 0x0000000000247308 */ /* 0x0001e40000000800 */
[----:B0-----:R-:W-:Y:S01]  /*6ce0*/  FMNMX R0, R37, R121, !PT ;  /* 0x0000007925007209 */ /* 0x001fe20007800000 */
[----:B------:R-:W0:Y:S04]  /*6cf0*/  LDSM.16.M88.4 R64, [R9+0x1800] ;  /* 0x001800000940783b */ /* 0x000e280000000200 */
[----:B------:R-:W-:Y:S01]  /*6d00*/  FADD R41, R108, -R0 ;  /* 0x800000006c297221 */ /* 0x000fe20000000000 */
[----:B------:R-:W1:Y:S01]  /*6d10*/  LDSM.16.M88.4 R52, [R9+0x2000] ;  /* 0x002000000934783b */ /* 0x000e620000000200 */
[----:B------:R-:W-:Y:S02]  /*6d20*/  FADD R38, -R2, R109 ;  /* 0x0000006d02267221 */ /* 0x000fe40000000100 */
[----:B--2---:R-:W-:Y:S01]  /*6d30*/  FMUL R40, R41, 1.4426950216293334961 ;  /* 0x3fb8aa3b29287820 */ /* 0x004fe20000400000 */
[----:B------:R-:W-:Y:S01]  /*6d40*/  LDSM.16.M88.4 R72, [R9+0x800] ;  /* 0x000800000948783b */ /* 0x000fe20000000200 */
[----:B------:R-:W-:-:S02]  /*6d50*/  FADD R153, R153, -R2 ;  /* 0x8000000299997221 */ /* 0x000fc40000000000 */
[----:B------:R-:W-:Y:S01]  /*6d60*/  FADD R122, R122, -R2 ;  /* 0x800000027a7a7221 */ /* 0x000fe20000000000 */
[----:B------:R-:W-:Y:S01]  /*6d70*/  LDSM.16.M88.4 R68, [R9+0x1000] ;  /* 0x001000000944783b */ /* 0x000fe20000000200 */
[--C-:B------:R-:W-:Y:S02]  /*6d80*/  FADD R111, R111, -R0.reuse ;  /* 0x800000006f6f7221 */ /* 0x100fe40000000000 */
[--C-:B------:R-:W-:Y:S02]  /*6d90*/  FADD R110, R110, -R0.reuse ;  /* 0x800000006e6e7221 */ /* 0x100fe40000000000 */
[----:B------:R-:W-:Y:S02]  /*6da0*/  FADD R41, -R0, R121 ;  /* 0x0000007900297221 */ /* 0x000fe40000000100 */
[----:B------:R-:W-:Y:S02]  /*6db0*/  FADD R116, R116, -R0 ;  /* 0x8000000074747221 */ /* 0x000fe40000000000 */
[----:B------:R-:W-:-:S02]  /*6dc0*/  FADD R152, R152, -R2 ;  /* 0x8000000298987221 */ /* 0x000fc40000000000 */
[----:B------:R-:W-:Y:S02]  /*6dd0*/  FMUL R37, R38, 1.4426950216293334961 ;  /* 0x3fb8aa3b26257820 */ /* 0x000fe40000400000 */
[----:B------:R-:W-:Y:S02]  /*6de0*/  FMUL R34, R153, 1.4426950216293334961 ;  /* 0x3fb8aa3b99227820 */ /* 0x000fe40000400000 */
[----:B------:R-:W-:Y:S02]  /*6df0*/  FMUL R35, R122, 1.4426950216293334961 ;  /* 0x3fb8aa3b7a237820 */ /* 0x000fe40000400000 */
[----:B------:R-:W-:Y:S02]  /*6e00*/  FMUL R38, R111, 1.4426950216293334961 ;  /* 0x3fb8aa3b6f267820 */ /* 0x000fe40000400000 */
[----:B------:R-:W-:Y:S02]  /*6e10*/  FMUL R39, R110, 1.4426950216293334961 ;  /* 0x3fb8aa3b6e277820 */ /* 0x000fe40000400000 */
[----:B------:R-:W-:-:S02]  /*6e20*/  FMUL R41, R41, 1.4426950216293334961 ;  /* 0x3fb8aa3b29297820 */ /* 0x000fc40000400000 */
[----:B------:R-:W-:Y:S02]  /*6e30*/  FMUL R42, R116, 1.4426950216293334961 ;  /* 0x3fb8aa3b742a7820 */ /* 0x000fe40000400000 */
[----:B------:R-:W-:Y:S01]  /*6e40*/  FMUL R152, R152, 1.4426950216293334961 ;  /* 0x3fb8aa3b98987820 */ /* 0x000fe20000400000 */
[----:B------:R-:W-:Y:S01]  /*6e50*/  MUFU.EX2 R34, R34 ;  /* 0x0000002200227308 */ /* 0x000fe20000000800 */
[----:B------:R-:W-:Y:S01]  /*6e60*/  FADD R51, R51, -R2 ;  /* 0x8000000233337221 */ /* 0x000fe20000000000 */
[----:B------:R-:W-:Y:S06]  /*6e70*/  LDSM.16.M88.4 R108, [R9] ;  /* 0x00000000096c783b */ /* 0x000fec0000000200 */
[----:B------:R-:W2:Y:S01]  /*6e80*/  MUFU.EX2 R33, R152 ;  /* 0x0000009800217308 */ /* 0x000ea20000000800 */
[----:B------:R-:W-:-:S07]  /*6e90*/  FMUL R51, R51, 1.4426950216293334961 ;  /* 0x3fb8aa3b33337820 */ /* 0x000fce0000400000 */
[----:B------:R-:W-:Y:S01]  /*6ea0*/  MUFU.EX2 R35, R35 ;  /* 0x0000002300237308 */ /* 0x000fe20000000800 */
[----:B------:R-:W-:-:S07]  /*6eb0*/  FADD R56, R44, -R2 ;  /* 0x800000022c387221 */ /* 0x000fce0000000000 */
[----:B------:R-:W-:Y:S08]  /*6ec0*/  MUFU.EX2 R37, R37 ;  /* 0x0000002500257308 */ /* 0x000ff00000000800 */
[----:B------:R-:W-:Y:S08]  /*6ed0*/  MUFU.EX2 R38, R38 ;  /* 0x0000002600267308 */ /* 0x000ff00000000800 */
[----:B------:R-:W3:Y:S08]  /*6ee0*/  MUFU.EX2 R39, R39 ;  /* 0x0000002700277308 */ /* 0x000ef00000000800 */
[----:B------:R-:W-:Y:S08]  /*6ef0*/  MUFU.EX2 R40, R40 ;  /* 0x0000002800287308 */ /* 0x000ff00000000800 */
[----:B------:R-:W-:Y:S08]  /*6f00*/  MUFU.EX2 R41, R41 ;  /* 0x0000002900297308 */ /* 0x000ff00000000800 */
[----:B------:R-:W4:Y:S01]  /*6f10*/  MUFU.EX2 R42, R42 ;  /* 0x0000002a002a7308 */ /* 0x000f220000000800 */
[--C-:B------:R-:W-:Y:S01]  /*6f20*/  FADD R60, R45, -R2.reuse ;  /* 0x800000022d3c7221 */ /* 0x100fe20000000000 */
[----:B--2---:R-:W-:Y:S01]  /*6f30*/  F2FP.BF16.PACK_AB R100, R34, R33 ;  /* 0x000000212264723e */ /* 0x004fe200000010ff */
[----:B------:R-:W-:-:S05]  /*6f40*/  FADD R49, R49, -R2 ;  /* 0x8000000231317221 */ /* 0x000fca0000000000 */
[----:B------:R2:W-:Y:S01]  /*6f50*/  MUFU.EX2 R44, R51 ;  /* 0x00000033002c7308 */ /* 0x0005e20000000800 */
[----:B---3--:R-:W-:Y:S01]  /*6f60*/  F2FP.BF16.PACK_AB R101, R39, R38 ;  /* 0x000000262765723e */ /* 0x008fe200000010ff */
[C---:B------:R-:W-:Y:S01]  /*6f70*/  FMUL R96, R37.reuse, R96 ;  /* 0x0000006025607220 */ /* 0x040fe20000400000 */
[----:B------:R-:W-:Y:S01]  /*6f80*/  F2FP.BF16.PACK_AB R102, R36, R35 ;  /* 0x000000232466723e */ /* 0x000fe200000010ff */
[----:B------:R-:W-:Y:S02]  /*6f90*/  FMUL R97, R37, R97 ;  /* 0x0000006125617220 */ /* 0x000fe40000400000 */
[----:B--2---:R-:W-:Y:S02]  /*6fa0*/  FMUL R51, R56, 1.4426950216293334961 ;  /* 0x3fb8aa3b38337820 */ /* 0x004fe40000400000 */
[----:B------:R-:W2:Y:S01]  /*6fb0*/  LDSM.16.M88.4 R56, [R9+0x2800] ;  /* 0x002800000938783b */ /* 0x000ea20000000200 */
[----:B----4-:R-:W-:Y:S01]  /*6fc0*/  F2FP.BF16.PACK_AB R103, R42, R40 ;  /* 0x000000282a67723e */ /* 0x010fe200000010ff */
[----:B------:R-:W-:-:S02]  /*6fd0*/  FMUL R98, R41, R98 ;  /* 0x0000006229627220 */ /* 0x000fc40000400000 */
[----:B------:R-:W-:Y:S02]  /*6fe0*/  FMUL R99, R41, R99 ;  /* 0x0000006329637220 */ /* 0x000fe40000400000 */
[----:B------:R-:W-:Y:S02]  /*6ff0*/  FMUL R60, R60, 1.4426950216293334961 ;  /* 0x3fb8aa3b3c3c7820 */ /* 0x000fe40000400000 */
[----:B------:R-:W-:Y:S01]  /*7000*/  FMUL R49, R49, 1.4426950216293334961 ;  /* 0x3fb8aa3b31317820 */ /* 0x000fe20000400000 */
[----:B------:R-:W3:Y:S01]  /*7010*/  MUFU.EX2 R45, R51 ;  /* 0x00000033002d7308 */ /* 0x000ee20000000800 */
[----:B------:R-:W-:Y:S01]  /*7020*/  FADD R121, R50, -R2 ;  /* 0x8000000232797221 */ /* 0x000fe20000000000 */
[----:B0-----:R-:W-:Y:S06]  /*7030*/  HMMA.16816.F32.BF16 R96, R100, R64, R96 ;  /* 0x000000406460723c */ /* 0x001fec0000041860 */
[----:B------:R0:W-:Y:S01]  /*7040*/  MUFU.EX2 R116, R60 ;  /* 0x0000003c00747308 */ /* 0x0001e20000000800 */
[----:B------:R-:W-:-:S07]  /*7050*/  FADD R64, R48, -R0 ;  /* 0x8000000030407221 */ /* 0x000fce0000000000 */
[----:B------:R4:W-:Y:S01]  /*7060*/  MUFU.EX2 R122, R49 ;  /* 0x00000031007a7308 */ /* 0x0009e20000000800 */
[----:B0-----:R-:W0:Y:S04]  /*7070*/  LDSM.16.M88.4 R60, [R9+0x3000] ;  /* 0x00300000093c783b */ /* 0x001e280000000200 */
[----:B----4-:R-:W4:Y:S01]  /*7080*/  LDSM.16.M88.4 R48, [R9+0x3800] ;  /* 0x003800000930783b */ /* 0x010f220000000200 */
[C---:B------:R-:W-:Y:S02]  /*7090*/  FMUL R92, R37.reuse, R92 ;  /* 0x0000005c255c7220 */ /* 0x040fe40000400000 */
[----:B------:R-:W-:Y:S02]  /*70a0*/  FMUL R93, R37, R93 ;  /* 0x0000005d255d7220 */ /* 0x000fe40000400000 */
[----:B------:R-:W-:-:S02]  /*70b0*/  FMUL R94, R41, R94 ;  /* 0x0000005e295e7220 */ /* 0x000fc40000400000 */
[----:B------:R-:W-:Y:S02]  /*70c0*/  FMUL R95, R41, R95 ;  /* 0x0000005f295f7220 */ /* 0x000fe40000400000 */
[C---:B------:R-:W-:Y:S02]  /*70d0*/  FMUL R84, R37.reuse, R84 ;  /* 0x0000005425547220 */ /* 0x040fe40000400000 */
[----:B------:R-:W-:Y:S02]  /*70e0*/  FMUL R85, R37, R85 ;  /* 0x0000005525557220 */ /* 0x000fe40000400000 */
[C---:B------:R-:W-:Y:S01]  /*70f0*/  FMUL R86, R41.reuse, R86 ;  /* 0x0000005629567220 */ /* 0x040fe20000400000 */
[----:B-1----:R-:W-:Y:S01]  /*7100*/  HMMA.16816.F32.BF16 R92, R100, R52, R92 ;  /* 0x00000034645c723c */ /* 0x002fe2000004185c */
[----:B------:R-:W-:-:S06]  /*7110*/  FMUL R87, R41, R87 ;  /* 0x0000005729577220 */ /* 0x000fcc0000400000 */
[--C-:B------:R-:W-:Y:S01]  /*7120*/  FADD R52, R125, -R0.reuse ;  /* 0x800000007d347221 */ /* 0x100fe20000000000 */
[----:B--2---:R-:W-:Y:S03]  /*7130*/  HMMA.16816.F32.BF16 R84, R100, R56, R84 ;  /* 0x000000386454723c */ /* 0x004fe60000041854 */
[----:B------:R-:W-:Y:S02]  /*7140*/  FMUL R52, R52, 1.4426950216293334961 ;  /* 0x3fb8aa3b34347820 */ /* 0x000fe40000400000 */
[--C-:B------:R-:W-:Y:S02]  /*7150*/  FADD R53, R126, -R0.reuse ;  /* 0x800000007e357221 */ /* 0x100fe40000000000 */
[----:B------:R-:W-:Y:S01]  /*7160*/  FADD R56, R128, -R0 ;  /* 0x8000000080387221 */ /* 0x000fe20000000000 */
[----:B------:R1:W-:Y:S01]  /*7170*/  MUFU.EX2 R126, R52 ;  /* 0x00000034007e7308 */ /* 0x0003e20000000800 */
[----:B------:R-:W-:-:S02]  /*7180*/  FMUL R112, R37, R112 ;  /* 0x0000007025707220 */ /* 0x000fc40000400000 */
[----:B------:R-:W-:Y:S02]  /*7190*/  FMUL R113, R37, R113 ;  /* 0x0000007125717220 */ /* 0x000fe40000400000 */
[C---:B------:R-:W-:Y:S02]  /*71a0*/  FMUL R114, R41.reuse, R114 ;  /* 0x0000007229727220 */ /* 0x040fe40000400000 */
[----:B------:R-:W-:Y:S02]  /*71b0*/  FMUL R115, R41, R115 ;  /* 0x0000007329737220 */ /* 0x000fe40000400000 */
[----:B-1----:R-:W-:Y:S02]  /*71c0*/  FADD R52, R129, -R2 ;  /* 0x8000000281347221 */ /* 0x002fe40000000000 */
[C---:B------:R-:W-:Y:S02]  /*71d0*/  FMUL R104, R37.reuse, R104 ;  /* 0x0000006825687220 */ /* 0x040fe40000400000 */
[----:B------:R-:W-:-:S02]  /*71e0*/  FMUL R105, R37, R105 ;  /* 0x0000006925697220 */ /* 0x000fc40000400000 */
[C---:B------:R-:W-:Y:S02]  /*71f0*/  FMUL R106, R41.reuse, R106 ;  /* 0x0000006a296a7220 */ /* 0x040fe40000400000 */
[----:B------:R-:W-:Y:S02]  /*7200*/  FMUL R107, R41, R107 ;  /* 0x0000006b296b7220 */ /* 0x000fe40000400000 */
[C---:B------:R-:W-:Y:S02]  /*7210*/  FMUL R88, R37.reuse, R88 ;  /* 0x0000005825587220 */ /* 0x040fe40000400000 */
[----:B------:R-:W-:Y:S02]  /*7220*/  FMUL R89, R37, R89 ;  /* 0x0000005925597220 */ /* 0x000fe40000400000 */
[C---:B------:R-:W-:Y:S02]  /*7230*/  FMUL R90, R41.reuse, R90 ;  /* 0x0000005a295a7220 */ /* 0x040fe40000400000 */
[----:B------:R-:W-:-:S02]  /*7240*/  FMUL R91, R41, R91 ;  /* 0x0000005b295b7220 */ /* 0x000fc40000400000 */
[----:B------:R-:W-:Y:S02]  /*7250*/  FMUL R121, R121, 1.4426950216293334961 ;  /* 0x3fb8aa3b79797820 */ /* 0x000fe40000400000 */
[C---:B------:R-:W-:Y:S02]  /*7260*/  FMUL R76, R37.reuse, R76 ;  /* 0x0000004c254c7220 */ /* 0x040fe40000400000 */
[----:B------:R-:W-:Y:S02]  /*7270*/  FMUL R77, R37, R77 ;  /* 0x0000004d254d7220 */ /* 0x000fe40000400000 */
[C---:B------:R-:W-:Y:S02]  /*7280*/  FMUL R78, R41.reuse, R78 ;  /* 0x0000004e294e7220 */ /* 0x040fe40000400000 */
[----:B------:R-:W-:Y:S02]  /*7290*/  FMUL R79, R41, R79 ;  /* 0x0000004f294f7220 */ /* 0x000fe40000400000 */
[----:B------:R-:W-:-:S02]  /*72a0*/  FMUL R129, R56, 1.4426950216293334961 ;  /* 0x3fb8aa3b38817820 */ /* 0x000fc40000400000 */
[C---:B------:R-:W-:Y:S02]  /*72b0*/  FMUL R80, R37.reuse, R80 ;  /* 0x0000005025507220 */ /* 0x040fe40000400000 */
[----:B------:R-:W-:Y:S02]  /*72c0*/  FMUL R81, R37, R81 ;  /* 0x0000005125517220 */ /* 0x000fe40000400000 */
[C---:B------:R-:W-:Y:S02]  /*72d0*/  FMUL R82, R41.reuse, R82 ;  /* 0x0000005229527220 */ /* 0x040fe40000400000 */
[----:B------:R-:W-:Y:S02]  /*72e0*/  FMUL R83, R41, R83 ;  /* 0x0000005329537220 */ /* 0x000fe40000400000 */
[----:B------:R-:W-:Y:S02]  /*72f0*/  FMUL R64, R64, 1.4426950216293334961 ;  /* 0x3fb8aa3b40407820 */ /* 0x000fe40000400000 */
[----:B------:R-:W-:Y:S01]  /*7300*/  FMUL R53, R53, 1.4426950216293334961 ;  /* 0x3fb8aa3b35357820 */ /* 0x000fe20000400000 */
[----:B------:R-:W-:Y:S01]  /*7310*/  MUFU.EX2 R121, R121 ;  /* 0x0000007900797308 */ /* 0x000fe20000000800 */
[C---:B------:R-:W-:Y:S07]  /*7320*/  HMMA.16816.F32.BF16 R112, R100.reuse, R108, R112 ;  /* 0x0000006c6470723c */ /* 0x040fee0000041870 */
[----:B------:R-:W1:Y:S01]  /*7330*/  MUFU.EX2 R125, R64 ;  /* 0x00000040007d7308 */ /* 0x000e620000000800 */
[C---:B------:R-:W-:Y:S07]  /*7340*/  HMMA.16816.F32.BF16 R104, R100.reuse, R72, R104 ;  /* 0x000000486468723c */ /* 0x040fee0000041868 */
[----:B------:R-:W-:Y:S01]  /*7350*/  MUFU.EX2 R128, R53 ;  /* 0x0000003500807308 */ /* 0x000fe20000000800 */
[C---:B------:R-:W-:Y:S07]  /*7360*/  HMMA.16816.F32.BF16 R88, R100.reuse, R68, R88 ;  /* 0x000000446458723c */ /* 0x040fee0000041858 */
[----:B------:R-:W2:Y:S01]  /*7370*/  MUFU.EX2 R129, R129 ;  /* 0x0000008100817308 */ /* 0x000ea20000000800 */
[C---:B0-----:R-:W-:Y:S08]  /*7380*/  HMMA.16816.F32.BF16 R76, R100.reuse, R60, R76 ;  /* 0x0000003c644c723c */ /* 0x041ff0000004184c */
[----:B----4-:R-:W-:Y:S07]  /*7390*/  HMMA.16816.F32.BF16 R100, R100, R48, R80 ;  /* 0x000000306464723c */ /* 0x010fee0000041850 */
[----:B------:R-:W-:-:S04]  /*73a0*/  FADD R48, R132, -R2 ;  /* 0x8000000284307221 */ /* 0x000fc80000000000 */
[----:B------:R-:W-:Y:S02]  /*73b0*/  FMUL R49, R48, 1.4426950216293334961 ;  /* 0x3fb8aa3b30317820 */ /* 0x000fe40000400000 */
[----:B------:R-:W-:Y:S02]  /*73c0*/  FADD R48, R131, -R2 ;  /* 0x8000000283307221 */ /* 0x000fe40000000000 */
[----:B------:R0:W-:Y:S01]  /*73d0*/  MUFU.EX2 R131, R49 ;  /* 0x0000003100837308 */ /* 0x0001e20000000800 */
[----:B---3--:R-:W-:Y:S02]  /*73e0*/  F2FP.BF16.PACK_AB R80, R45, R44 ;  /* 0x0000002c2d50723e */ /* 0x008fe400000010ff */
[----:B-1----:R-:W-:Y:S02]  /*73f0*/  F2FP.BF16.PACK_AB R81, R126, R125 ;  /* 0x0000007d7e51723e */ /* 0x002fe400000010ff */
[----:B------:R-:W-:Y:S01]  /*7400*/  F2FP.BF16.PACK_AB R82, R121, R116 ;  /* 0x000000747952723e */ /* 0x000fe200000010ff */
[----:B0-----:R-:W-:-:S02]  /*7410*/  FMUL R49, R48, 1.4426950216293334961 ;  /* 0x3fb8aa3b30317820 */ /* 0x001fc40000400000 */
[----:B------:R-:W-:Y:S01]  /*7420*/  FADD R48, R133, -R2 ;  /* 0x8000000285307221 */ /* 0x000fe20000000000 */
[----:B--2---:R-:W-:Y:S01]  /*7430*/  F2FP.BF16.PACK_AB R83, R129, R128 ;  /* 0x000000808153723e */ /* 0x004fe200000010ff */
[----:B------:R0:W-:Y:S01]  /*7440*/  MUFU.EX2 R133, R49 ;  /* 0x0000003100857308 */ /* 0x0001e20000000800 */
[----:B------:R-:W-:Y:S01]  /*7450*/  LOP3.LUT R152, R9, 0x40, RZ, 0x3c, !PT ;  /* 0x0000004009987812 */ /* 0x000fe200078e3cff */
[----:B0-----:R-:W-:Y:S02]  /*7460*/  FMUL R49, R48, 1.4426950216293334961 ;  /* 0x3fb8aa3b30317820 */ /* 0x001fe40000400000 */
[----:B------:R-:W-:-:S04]  /*7470*/  FADD R48, R134, -R0 ;  /* 0x8000000086307221 */ /* 0x000fc80000000000 */
[----:B------:R0:W-:Y:S01]  /*7480*/  MUFU.EX2 R134, R49 ;  /* 0x0000003100867308 */ /* 0x0001e20000000800 */
[----:B------:R-:W-:Y:S01]  /*7490*/  HMMA.16816.F32.BF16 R96, R80, R66, R96 ;  /* 0x000000425060723c */ /* 0x000fe20000041860 */
[----:B------:R-:W1:Y:S01]  /*74a0*/  LDSM.16.M88.4 R64, [R152] ;  /* 0x000000009840783b */ /* 0x000e620000000200 */
[----:B0-----:R-:W-:Y:S02]  /*74b0*/  FMUL R49, R48, 1.4426950216293334961 ;  /* 0x3fb8aa3b30317820 */ /* 0x001fe40000400000 */
[----:B------:R-:W-:-:S03]  /*74c0*/  FADD R48, R135, -R0 ;  /* 0x8000000087307221 */ /* 0x000fc60000000000 */
[----:B------:R0:W-:Y:S01]  /*74d0*/  MUFU.EX2 R135, R49 ;  /* 0x0000003100877308 */ /* 0x0001e20000000800 */
[----:B------:R-:W-:Y:S02]  /*74e0*/  FMUL R52, R52, 1.4426950216293334961 ;  /* 0x3fb8aa3b34347820 */ /* 0x000fe40000400000 */
[----:B------:R-:W-:Y:S02]  /*74f0*/  FADD R53, R130, -R2 ;  /* 0x8000000282357221 */ /* 0x000fe40000000000 */
[----:B0-----:R-:W-:Y:S02]  /*7500*/  FMUL R49, R48, 1.4426950216293334961 ;  /* 0x3fb8aa3b30317820 */ /* 0x001fe40000400000 */
[----:B------:R-:W-:Y:S02]  /*7510*/  FADD R48, R136, -R0 ;  /* 0x8000000088307221 */ /* 0x000fe40000000000 */
[----:B------:R0:W2:Y:S01]  /*7520*/  MUFU.EX2 R136, R49 ;  /* 0x0000003100887308 */ /* 0x0000a20000000800 */
[----:B------:R-:W-:Y:S01]  /*7530*/  HMMA.16816.F32.BF16 R112, R80, R110, R112 ;  /* 0x0000006e5070723c */ /* 0x000fe20000041870 */
[----:B0-----:R-:W-:-:S02]  /*7540*/  FMUL R49, R48, 1.4426950216293334961 ;  /* 0x3fb8aa3b30317820 */ /* 0x001fc40000400000 */
[----:B------:R-:W-:-:S04]  /*7550*/  FADD R48, R138, -R0 ;  /* 0x800000008a307221 */ /* 0x000fc80000000000 */
[----:B------:R0:W-:Y:S08]  /*7560*/  MUFU.EX2 R130, R52 ;  /* 0x0000003400827308 */ /* 0x0001f00000000800 */
[----:B------:R3:W-:Y:S01]  /*7570*/  MUFU.EX2 R138, R49 ;  /* 0x00000031008a7308 */ /* 0x0007e20000000800 */
[----:B0-----:R-:W-:Y:S02]  /*7580*/  FMUL R52, R53, 1.4426950216293334961 ;  /* 0x3fb8aa3b35347820 */ /* 0x001fe40000400000 */
[----:B---3--:R-:W-:-:S05]  /*7590*/  FMUL R49, R48, 1.4426950216293334961 ;  /* 0x3fb8aa3b30317820 */ /* 0x008fca0000400000 */
[----:B------:R0:W3:Y:S01]  /*75a0*/  MUFU.EX2 R132, R52 ;  /* 0x0000003400847308 */ /* 0x0000e20000000800 */
[----:B------:R-:W-:-:S07]  /*75b0*/  FADD R48, R140, -R2 ;  /* 0x800000028c307221 */ /* 0x000fce0000000000 */
[----:B------:R4:W5:Y:S01]  /*75c0*/  MUFU.EX2 R140, R49 ;  /* 0x00000031008c7308 */ /* 0x0009620000000800 */
[----:B------:R-:W-:Y:S01]  /*75d0*/  FMUL R48, R48, 1.4426950216293334961 ;  /* 0x3fb8aa3b30307820 */ /* 0x000fe20000400000 */
[----:B------:R-:W-:Y:S01]  /*75e0*/  HMMA.16816.F32.BF16 R92, R80, R54, R92 ;  /* 0x00000036505c723c */ /* 0x000fe2000004185c */
[----:B0-----:R-:W0:Y:S01]  /*75f0*/  LDSM.16.M88.4 R52, [R152+0x800] ;  /* 0x000800009834783b */ /* 0x001e220000000200 */
[----:B----4-:R-:W-:-:S04]  /*7600*/  FADD R49, R142, -R2 ;  /* 0x800000028e317221 */ /* 0x010fc80000000000 */
[----:B------:R4:W-:Y:S02]  /*7610*/  MUFU.EX2 R142, R48 ;  /* 0x00000030008e7308 */ /* 0x0009e40000000800 */
[----:B------:R-:W-:Y:S01]  /*7620*/  HMMA.16816.F32.BF16 R104, R80, R74, R104 ;  /* 0x0000004a5068723c */ /* 0x000fe20000041868 */
[----:B------:R-:W-:Y:S01]  /*7630*/  FADD R108, R124, -R2 ;  /* 0x800000027c6c7221 */ /* 0x000fe20000000000 */
[----:B------:R-:W-:Y:S01]  /*7640*/  LDSM.16.M88.4 R72, [R152+0x2000] ;  /* 0x002000009848783b */ /* 0x000fe20000000200 */
[----:B----4-:R-:W-:-:S05]  /*7650*/  FMUL R48, R49, 1.4426950216293334961 ;  /* 0x3fb8aa3b31307820 */ /* 0x010fca0000400000 */
[----:B------:R-:W-:Y:S01]  /*7660*/  HMMA.16816.F32.BF16 R88, R80, R70, R88 ;  /* 0x000000465058723c */ /* 0x000fe20000041858 */
[----:B--2---:R-:W-:-:S07]  /*7670*/  F2FP.BF16.PACK_AB R49, R136, R135 ;  /* 0x000000878831723e */ /* 0x004fce00000010ff */
[C---:B------:R-:W-:Y:S01]  /*7680*/  HMMA.16816.F32.BF16 R84, R80.reuse, R58, R84 ;  /* 0x0000003a5054723c */ /* 0x040fe20000041854 */
[----:B------:R-:W-:Y:S01]  /*7690*/  FMUL R108, R108, 1.4426950216293334961 ;  /* 0x3fb8aa3b6c6c7820 */ /* 0x000fe20000400000 */
[----:B------:R-:W-:Y:S04]  /*76a0*/  LDSM.16.M88.4 R56, [R152+0x1000] ;  /* 0x001000009838783b */ /* 0x000fe80000000200 */
[----:B------:R-:W-:Y:S02]  /*76b0*/  LDSM.16.M88.4 R68, [R152+0x2800] ;  /* 0x002800009844783b */ /* 0x000fe40000000200 */
[C---:B------:R-:W-:Y:S02]  /*76c0*/  HMMA.16816.F32.BF16 R76, R80.reuse, R62, R76 ;  /* 0x0000003e504c723c */ /* 0x040fe4000004184c */
[----:B------:R-:W-:Y:S06]  /*76d0*/  LDSM.16.M88.4 R60, [R152+0x1800] ;  /* 0x00180000983c783b */ /* 0x000fec0000000200 */
[----:B------:R-:W-:Y:S07]  /*76e0*/  HMMA.16816.F32.BF16 R100, R80, R50, R100 ;  /* 0x000000325064723c */ /* 0x000fee0000041864 */
[----:B------:R-:W-:Y:S01]  /*76f0*/  FADD R80, R127, -R2 ;  /* 0x800000027f507221 */ /* 0x000fe20000000000 */
[----:B---3--:R-:W-:Y:S01]  /*7700*/  F2FP.BF16.PACK_AB R50, R131, R132 ;  /* 0x000000848332723e */ /* 0x008fe200000010ff */
[----:B------:R2:W-:Y:S01]  /*7710*/  MUFU.EX2 R127, R48 ;  /* 0x00000030007f7308 */ /* 0x0005e20000000800 */
[----:B-----5:R-:W-:-:S02]  /*7720*/  F2FP.BF16.PACK_AB R51, R140, R138 ;  /* 0x0000008a8c33723e */ /* 0x020fc400000010ff */
[----:B--2---:R-:W-:-:S07]  /*7730*/  F2FP.BF16.PACK_AB R48, R130, R122 ;  /* 0x0000007a8230723e */ /* 0x004fce00000010ff */
[C---:B-1----:R-:W-:Y:S07]  /*7740*/  HMMA.16816.F32.BF16 R112, R48.reuse, R64, R112 ;  /* 0x000000403070723c */ /* 0x042fee0000041870 */
[----:B------:R-:W-:Y:S02]  /*7750*/  FADD R64, R123, -R2 ;  /* 0x800000027b407221 */ /* 0x000fe40000000000 */
[----:B------:R1:W-:Y:S01]  /*7760*/  MUFU.EX2 R123, R108 ;  /* 0x0000006c007b7308 */ /* 0x0003e20000000800 */
[----:B------:R-:W-:Y:S01]  /*7770*/  FMUL R80, R80, 1.4426950216293334961 ;  /* 0x3fb8aa3b50507820 */ /* 0x000fe20000400000 */
[----:B-1----:R-:W1:Y:S06]  /*7780*/  LDSM.16.M88.4 R108, [R152+0x3800] ;  /* 0x00380000986c783b */ /* 0x002e6c0000000200 */
[----:B------:R2:W-:Y:S02]  /*7790*/  MUFU.EX2 R124, R80 ;  /* 0x00000050007c7308 */ /* 0x0005e40000000800 */
[----:B--2---:R-:W2:Y:S01]  /*77a0*/  LDSM.16.M88.4 R80, [R152+0x3000] ;  /* 0x003000009850783b */ /* 0x004ea20000000200 */
[----:B0-----:R-:W-:Y:S07]  /*77b0*/  HMMA.16816.F32.BF16 R104, R48, R52, R104 ;  /* 0x000000343068723c */ /* 0x001fee0000041868 */
[----:B------:R-:W-:-:S04]  /*77c0*/  FADD R52, R120, -R0 ;  /* 0x8000000078347221 */ /* 0x000fc80000000000 */
[----:B------:R-:W-:Y:S02]  /*77d0*/  FMUL R53, R52, 1.4426950216293334961 ;  /* 0x3fb8aa3b34357820 */ /* 0x000fe40000400000 */
[----:B------:R-:W-:Y:S02]  /*77e0*/  FADD R52, R119, -R0 ;  /* 0x8000000077347221 */ /* 0x000fe40000000000 */
[----:B------:R0:W-:Y:S01]  /*77f0*/  MUFU.EX2 R119, R53 ;  /* 0x0000003500777308 */ /* 0x0001e20000000800 */
[--C-:B------:R-:W-:Y:S02]  /*7800*/  FADD R13, R13, -R2.reuse ;  /* 0x800000020d0d7221 */ /* 0x100fe40000000000 */
[----:B------:R-:W-:Y:S02]  /*7810*/  FADD R12, R12, -R2 ;  /* 0x800000020c0c7221 */ /* 0x000fe40000000000 */
[----:B0-----:R-:W-:Y:S02]  /*7820*/  FMUL R53, R52, 1.4426950216293334961 ;  /* 0x3fb8aa3b34357820 */ /* 0x001fe40000400000 */
[----:B------:R-:W-:-:S02]  /*7830*/  FADD R52, R118, -R0 ;  /* 0x8000000076347221 */ /* 0x000fc40000000000 */
[----:B------:R0:W3:Y:S01]  /*7840*/  MUFU.EX2 R118, R53 ;  /* 0x0000003500767308 */ /* 0x0000e20000000800 */
[----:B------:R-:W-:Y:S02]  /*7850*/  FMUL R13, R13, 1.4426950216293334961 ;  /* 0x3fb8aa3b0d0d7820 */ /* 0x000fe40000400000 */
[--C-:B------:R-:W-:Y:S01]  /*7860*/  FADD R16, R16, -R0.reuse ;  /* 0x8000000010107221 */ /* 0x100fe20000000000 */
[----:B-1----:R-:W-:Y:S01]  /*7870*/  HMMA.16816.F32.BF16 R100, R48, R108, R100 ;  /* 0x0000006c3064723c */ /* 0x002fe20000041864 */
[----:B0-----:R-:W-:Y:S02]  /*7880*/  FMUL R53, R52, 1.4426950216293334961 ;  /* 0x3fb8aa3b34357820 */ /* 0x001fe40000400000 */
[--C-:B------:R-:W-:Y:S01]  /*7890*/  FADD R52, R117, -R0.reuse ;  /* 0x8000000075347221 */ /* 0x100fe20000000000 */
[----:B------:R0:W-:Y:S01]  /*78a0*/  MUFU.EX2 R108, R13 ;  /* 0x0000000d006c7308 */ /* 0x0001e20000000800 */
[----:B------:R-:W-:Y:S02]  /*78b0*/  FMUL R16, R16, 1.4426950216293334961 ;  /* 0x3fb8aa3b10107820 */ /* 0x000fe40000400000 */
[----:B------:R-:W-:-:S02]  /*78c0*/  FADD R18, R18, -R0 ;  /* 0x8000000012127221 */ /* 0x000fc40000000000 */
[----:B------:R-:W-:-:S03]  /*78d0*/  FADD R17, R17, -R0 ;  /* 0x8000000011117221 */ /* 0x000fc60000000000 */
[----:B------:R1:W-:Y:S01]  /*78e0*/  MUFU.EX2 R117, R53 ;  /* 0x0000003500757308 */ /* 0x0003e20000000800 */
[----:B0-----:R-:W-:Y:S02]  /*78f0*/  FMUL R13, R12, 1.4426950216293334961 ;  /* 0x3fb8aa3b0c0d7820 */ /* 0x001fe40000400000 */
[----:B------:R-:W-:Y:S02]  /*7900*/  FADD R12, R11, -R2 ;  /* 0x800000020b0c7221 */ /* 0x000fe40000000000 */
[----:B------:R-:W-:Y:S02]  /*7910*/  FADD R15, R15, -R0 ;  /* 0x800000000f0f7221 */ /* 0x000fe40000000000 */
[----:B------:R-:W-:Y:S02]  /*7920*/  FADD R19, R19, -R2 ;  /* 0x8000000213137221 */ /* 0x000fe40000000000 */
[----:B-1----:R-:W-:Y:S01]  /*7930*/  FMUL R53, R52, 1.4426950216293334961 ;  /* 0x3fb8aa3b34357820 */ /* 0x002fe20000400000 */
[----:B------:R-:W-:Y:S01]  /*7940*/  HMMA.16816.F32.BF16 R88, R48, R56, R88 ;  /* 0x000000383058723c */ /* 0x000fe20000041858 */
[----:B------:R-:W-:-:S02]  /*7950*/  FADD R33, R33, R34 ;  /* 0x0000002221217221 */ /* 0x000fc40000000000 */
[----:B------:R-:W-:Y:S01]  /*7960*/  FADD R38, R38, R39 ;  /* 0x0000002726267221 */ /* 0x000fe20000000000 */
[----:B------:R0:W-:Y:S01]  /*7970*/  MUFU.EX2 R150, R16 ;  /* 0x0000001000967308 */ /* 0x0001e20000000800 */
[----:B------:R-:W-:-:S03]  /*7980*/  FADD R52, R43, -R2 ;  /* 0x800000022b347221 */ /* 0x000fc60000000000 */
[----:B------:R-:W-:Y:S01]  /*7990*/  HMMA.16816.F32.BF16 R96, R48, R60, R96 ;  /* 0x0000003c3060723c */ /* 0x000fe20000041860 */
[----:B------:R-:W-:Y:S02]  /*79a0*/  FMUL R12, R12, 1.4426950216293334961 ;  /* 0x3fb8aa3b0c0c7820 */ /* 0x000fe40000400000 */
[----:B------:R-:W-:Y:S01]  /*79b0*/  FMUL R18, R18, 1.4426950216293334961 ;  /* 0x3fb8aa3b12127820 */ /* 0x000fe20000400000 */
[----:B------:R-:W1:Y:S01]  /*79c0*/  MUFU.EX2 R43, R53 ;  /* 0x00000035002b7308 */ /* 0x000e620000000800 */
[----:B------:R-:W-:Y:S02]  /*79d0*/  FMUL R17, R17, 1.4426950216293334961 ;  /* 0x3fb8aa3b11117820 */ /* 0x000fe40000400000 */
[----:B------:R-:W-:Y:S02]  /*79e0*/  FMUL R15, R15, 1.4426950216293334961 ;  /* 0x3fb8aa3b0f0f7820 */ /* 0x000fe40000400000 */
[----:B------:R-:W-:Y:S02]  /*79f0*/  FMUL R19, R19, 1.4426950216293334961 ;  /* 0x3fb8aa3b13137820 */ /* 0x000fe40000400000 */
[----:B0-----:R-:W-:-:S02]  /*7a00*/  FADD R16, R20, -R2 ;  /* 0x8000000214107221 */ /* 0x001fc40000000000 */
[----:B------:R-:W-:Y:S02]  /*7a10*/  FADD R35, R35, R33 ;  /* 0x0000002123237221 */ /* 0x000fe40000000000 */
[----:B------:R-:W-:Y:S01]  /*7a20*/  FADD R38, R40, R38 ;  /* 0x0000002628267221 */ /* 0x000fe20000000000 */
[----:B------:R-:W-:Y:S01]  /*7a30*/  HMMA.16816.F32.BF16 R92, R48, R72, R92 ;  /* 0x00000048305c723c */ /* 0x000fe2000004185c */
[----:B------:R-:W-:Y:S01]  /*7a40*/  FADD R60, R21, -R2 ;  /* 0x80000002153c7221 */ /* 0x000fe20000000000 */
[----:B------:R-:W-:Y:S01]  /*7a50*/  MUFU.EX2 R11, R13 ;  /* 0x0000000d000b7308 */ /* 0x000fe20000000800 */
[----:B------:R-:W-:Y:S02]  /*7a60*/  FMUL R21, R16, 1.4426950216293334961 ;  /* 0x3fb8aa3b10157820 */ /* 0x000fe40000400000 */
[----:B------:R-:W-:-:S03]  /*7a70*/  FADD R36, R36, R35 ;  /* 0x0000002324247221 */ /* 0x000fc60000000000 */
[----:B------:R-:W-:Y:S01]  /*7a80*/  HMMA.16816.F32.BF16 R84, R48, R68, R84 ;  /* 0x000000443054723c */ /* 0x000fe20000041854 */
[----:B------:R-:W-:Y:S01]  /*7a90*/  FADD R38, R42, R38 ;  /* 0x000000262a267221 */ /* 0x000fe20000000000 */
[----:B------:R-:W-:Y:S01]  /*7aa0*/  MUFU.EX2 R109, R12 ;  /* 0x0000000c006d7308 */ /* 0x000fe20000000800 */
[----:B------:R-:W-:-:S05]  /*7ab0*/  FADD R36, R44, R36 ;  /* 0x000000242c247221 */ /* 0x000fca0000000000 */
[----:B--2---:R-:W-:Y:S02]  /*7ac0*/  HMMA.16816.F32.BF16 R76, R48, R80, R76 ;  /* 0x00000050304c723c */ /* 0x004fe4000004184c */
[----:B------:R-:W-:Y:S01]  /*7ad0*/  MUFU.EX2 R148, R18 ;  /* 0x0000001200947308 */ /* 0x000fe20000000800 */
[----:B------:R-:W-:-:S04]  /*7ae0*/  FADD R125, R125, R38 ;  /* 0x000000267d7d7221 */ /* 0x000fc80000000000 */
[----:B------:R-:W-:-:S03]  /*7af0*/  FADD R81, R14, -R2 ;  /* 0x800000020e517221 */ /* 0x000fc60000000000 */
[----:B------:R-:W0:Y:S08]  /*7b00*/  MUFU.EX2 R149, R17 ;  /* 0x0000001100957308 */ /* 0x000e300000000800 */
[----:B------:R2:W-:Y:S08]  /*7b10*/  MUFU.EX2 R151, R15 ;  /* 0x0000000f00977308 */ /* 0x0005f00000000800 */
[----:B------:R4:W-:Y:S01]  /*7b20*/  MUFU.EX2 R20, R19 ;  /* 0x0000001300147308 */ /* 0x0009e20000000800 */
[----:B--2---:R-:W2:Y:S01]  /*7b30*/  LDSM.16.M88.4 R12, [R9+0x1080] ;  /* 0x00108000090c783b */ /* 0x004ea20000000200 */
[----:B------:R-:W-:-:S03]  /*7b40*/  FADD R36, R45, R36 ;  /* 0x000000242d247221 */ /* 0x000fc60000000000 */
[----:B----4-:R-:W4:Y:S01]  /*7b50*/  LDSM.16.M88.4 R16, [R9+0x1880] ;  /* 0x001880000910783b */ /* 0x010f220000000200 */
[----:B------:R-:W-:Y:S01]  /*7b60*/  FADD R125, R126, R125 ;  /* 0x0000007d7e7d7221 */ /* 0x000fe20000000000 */
[----:B------:R-:W-:Y:S02]  /*7b70*/  F2FP.BF16.PACK_AB R48, R134, R133 ;  /* 0x000000858630723e */ /* 0x000fe400000010ff */
[----:B---3--:R-:W-:Y:S02]  /*7b80*/  F2FP.BF16.PACK_AB R49, R118, R119 ;  /* 0x000000777631723e */ /* 0x008fe400000010ff */
[----:B------:R-:W-:Y:S02]  /*7b90*/  F2FP.BF16.PACK_AB R50, R127, R142 ;  /* 0x0000008e7f32723e */ /* 0x000fe400000010ff */
[----:B-1----:R-:W-:Y:S01]  /*7ba0*/  F2FP.BF16.PACK_AB R51, R43, R117 ;  /* 0x000000752b33723e */ /* 0x002fe200000010ff */
[----:B------:R-:W-:Y:S02]  /*7bb0*/  FMUL R64, R64, 1.4426950216293334961 ;  /* 0x3fb8aa3b40407820 */ /* 0x000fe40000400000 */
[----:B------:R-:W-:-:S02]  /*7bc0*/  FADD R116, R116, R36 ;  /* 0x0000002474747221 */ /* 0x000fc40000000000 */
[----:B------:R-:W-:Y:S02]  /*7bd0*/  FADD R125, R128, R125 ;  /* 0x0000007d807d7221 */ /* 0x000fe40000000000 */
[----:B------:R-:W-:Y:S01]  /*7be0*/  FMUL R52, R52, 1.4426950216293334961 ;  /* 0x3fb8aa3b34347820 */ /* 0x000fe20000400000 */
[----:B------:R1:W-:Y:S01]  /*7bf0*/  MUFU.EX2 R120, R64 ;  /* 0x0000004000787308 */ /* 0x0003e20000000800 */
[----:B------:R-:W-:Y:S01]  /*7c00*/  FADD R116, R121, R116 ;  /* 0x0000007479747221 */ /* 0x000fe20000000000 */
[----:B------:R-:W-:Y:S01]  /*7c10*/  HMMA.16816.F32.BF16 R88, R48, R58, R88 ;  /* 0x0000003a3058723c */ /* 0x000fe20000041858 */
[----:B------:R-:W-:Y:S01]  /*7c20*/  FADD R129, R129, R125 ;  /* 0x0000007d81817221 */ /* 0x000fe20000000000 */
[----:B------:R-:W-:Y:S01]  /*7c30*/  LDSM.16.M88.4 R56, [R9+0x880] ;  /* 0x000880000938783b */ /* 0x000fe20000000200 */
[----:B------:R-:W-:-:S03]  /*7c40*/  FMUL R65, R60, 1.4426950216293334961 ;  /* 0x3fb8aa3b3c417820 */ /* 0x000fc60000400000 */
[----:B------:R-:W3:Y:S01]  /*7c50*/  MUFU.EX2 R80, R52 ;  /* 0x0000003400507308 */ /* 0x000ee20000000800 */
[----:B-1----:R-:W-:Y:S01]  /*7c60*/  FADD R64, R22, -R2 ;  /* 0x8000000216407221 */ /* 0x002fe20000000000 */
[C---:B------:R-:W-:Y:S01]  /*7c70*/  HMMA.16816.F32.BF16 R96, R48.reuse, R62, R96 ;  /* 0x0000003e3060723c */ /* 0x040fe20000041860 */
[----:B------:R-:W-:Y:S01]  /*7c80*/  FADD R116, R122, R116 ;  /* 0x000000747a747221 */ /* 0x000fe20000000000 */
[----:B------:R-:W-:Y:S01]  /*7c90*/  LDSM.16.M88.4 R60, [R9+0x2080] ;  /* 0x00208000093c783b */ /* 0x000fe20000000200 */
[----:B------:R-:W-:Y:S02]  /*7ca0*/  FADD R129, R135, R129 ;  /* 0x0000008187817221 */ /* 0x000fe40000000000 */
[----:B------:R-:W-:Y:S01]  /*7cb0*/  FMUL R34, R64, 1.4426950216293334961 ;  /* 0x3fb8aa3b40227820 */ /* 0x000fe20000400000 */
[----:B------:R1:W-:Y:S02]  /*7cc0*/  MUFU.EX2 R22, R65 ;  /* 0x0000004100167308 */ /* 0x0003e40000000800 */
[----:B------:R-:W-:Y:S01]  /*7cd0*/  HMMA.16816.F32.BF16 R112, R48, R66, R112 ;  /* 0x000000423070723c */ /* 0x000fe20000041870 */
[----:B------:R-:W-:-:S02]  /*7ce0*/  FADD R130, R130, R116 ;  /* 0x0000007482827221 */ /* 0x000fc40000000000 */
[----:B------:R-:W-:Y:S01]  /*7cf0*/  FADD R129, R136, R129 ;  /* 0x0000008188817221 */ /* 0x000fe20000000000 */
[----:B-1----:R-:W-:Y:S04]  /*7d00*/  LDSM.16.M88.4 R64, [R9+0x2880] ;  /* 0x002880000940783b */ /* 0x002fe80000000200 */
[C---:B------:R-:W-:Y:S01]  /*7d10*/  HMMA.16816.F32.BF16 R104, R48.reuse, R54, R104 ;  /* 0x000000363068723c */ /* 0x040fe20000041868 */
[----:B------:R-:W1:Y:S07]  /*7d20*/  LDSM.16.M88.4 R52, [R9+0x80] ;  /* 0x000080000934783b */ /* 0x000e6e0000000200 */
[----:B------:R-:W-:Y:S01]  /*7d30*/  HMMA.16816.F32.BF16 R92, R48, R74, R92 ;  /* 0x0000004a305c723c */ /* 0x000fe2000004185c */
[----:B------:R-:W-:Y:S01]  /*7d40*/  LDSM.16.M88.4 R72, [R9+0x3880] ;  /* 0x003880000948783b */ /* 0x000fe20000000200 */
[----:B------:R-:W-:-:S06]  /*7d50*/  FADD R130, R132, R130 ;  /* 0x0000008284827221 */ /* 0x000fcc0000000000 */
[C---:B------:R-:W-:Y:S01]  /*7d60*/  HMMA.16816.F32.BF16 R84, R48.reuse, R70, R84 ;  /* 0x000000463054723c */ /* 0x040fe20000041854 */
[----:B------:R-:W5:Y:S01]  /*7d70*/  LDSM.16.M88.4 R68, [R9+0x3080] ;  /* 0x003080000944783b */ /* 0x000f620000000200 */
[----:B------:R-:W-:Y:S02]  /*7d80*/  FADD R138, R138, R129 ;  /* 0x000000818a8a7221 */ /* 0x000fe40000000000 */
[----:B------:R-:W-:Y:S02]  /*7d90*/  FADD R130, R131, R130 ;  /* 0x0000008283827221 */ /* 0x000fe40000000000 */
[----:B------:R-:W-:Y:S02]  /*7da0*/  FADD R138, R140, R138 ;  /* 0x0000008a8c8a7221 */ /* 0x000fe40000000000 */
[----:B------:R-:W-:Y:S01]  /*7db0*/  HMMA.16816.F32.BF16 R76, R48, R82, R76 ;  /* 0x00000052304c723c */ /* 0x000fe2000004184c */
[----:B------:R-:W-:Y:S02]  /*7dc0*/  FADD R133, R133, R130 ;  /* 0x0000008285857221 */ /* 0x000fe40000000000 */
[----:B------:R-:W-:-:S05]  /*7dd0*/  FADD R138, R119, R138 ;  /* 0x0000008a778a7221 */ /* 0x000fca0000000000 */
[----:B------:R-:W-:Y:S01]  /*7de0*/  HMMA.16816.F32.BF16 R100, R48, R110, R100 ;  /* 0x0000006e3064723c */ /* 0x000fe20000041864 */
[----:B------:R-:W-:Y:S02]  /*7df0*/  FADD R33, R25, -R2 ;  /* 0x8000000219217221 */ /* 0x000fe40000000000 */
[----:B------:R-:W-:-:S04]  /*7e00*/  FADD R145, R145, -R0 ;  /* 0x8000000091917221 */ /* 0x000fc80000000000 */
[----:B------:R-:W-:Y:S02]  /*7e10*/  F2FP.BF16.PACK_AB R48, R123, R124 ;  /* 0x0000007c7b30723e */ /* 0x000fe400000010ff */
[----:B0-----:R-:W-:Y:S02]  /*7e20*/  F2FP.BF16.PACK_AB R49, R149, R148 ;  /* 0x000000949531723e */ /* 0x001fe400000010ff */
[----:B---3--:R-:W-:Y:S02]  /*7e30*/  F2FP.BF16.PACK_AB R50, R80, R120 ;  /* 0x000000785032723e */ /* 0x008fe400000010ff */
[----:B------:R-:W-:Y:S01]  /*7e40*/  F2FP.BF16.PACK_AB R51, R151, R150 ;  /* 0x000000969733723e */ /* 0x000fe200000010ff */
[--C-:B------:R-:W-:Y:S01]  /*7e50*/  FADD R144, R144, -R0.reuse ;  /* 0x8000000090907221 */ /* 0x100fe20000000000 */
[----:B------:R0:W-:Y:S01]  /*7e60*/  MUFU.EX2 R25, R34 ;  /* 0x0000002200197308 */ /* 0x0001e20000000800 */
[----:B------:R-:W-:Y:S02]  /*7e70*/  FADD R141, R141, -R0 ;  /* 0x800000008d8d7221 */ /* 0x000fe40000000000 */
[----:B------:R-:W-:-:S02]  /*7e80*/  FADD R133, R134, R133 ;  /* 0x0000008586857221 */ /* 0x000fc40000000000 */
[----:B------:R-:W-:Y:S01]  /*7e90*/  FADD R138, R118, R138 ;  /* 0x0000008a768a7221 */ /* 0x000fe20000000000 */
[C---:B--2---:R-:W-:Y:S01]  /*7ea0*/  HMMA.16816.F32.BF16 R88, R48.reuse, R12, R88 ;  /* 0x0000000c3058723c */ /* 0x044fe20000041858 */
[----:B------:R-:W-:Y:S02]  /*7eb0*/  FMUL R81, R81, 1.4426950216293334961 ;  /* 0x3fb8aa3b51517820 */ /* 0x000fe40000400000 */
[----:B0-----:R-:W-:Y:S02]  /*7ec0*/  FADD R34, R143, -R0 ;  /* 0x800000008f227221 */ /* 0x001fe40000000000 */
[----:B------:R-:W-:Y:S02]  /*7ed0*/  FADD R133, R142, R133 ;  /* 0x000000858e857221 */ /* 0x000fe40000000000 */
[----:B------:R-:W-:Y:S01]  /*7ee0*/  FMUL R13, R145, 1.4426950216293334961 ;  /* 0x3fb8aa3b910d7820 */ /* 0x000fe20000400000 */
[----:B----4-:R-:W-:Y:S01]  /*7ef0*/  HMMA.16816.F32.BF16 R96, R48, R16, R96 ;  /* 0x000000103060723c */ /* 0x010fe20000041860 */
[----:B------:R-:W-:-:S02]  /*7f00*/  FMUL R34, R34, 1.4426950216293334961 ;  /* 0x3fb8aa3b22227820 */ /* 0x000fc40000400000 */
[----:B------:R-:W-:-:S04]  /*7f10*/  FADD R138, R117, R138 ;  /* 0x0000008a758a7221 */ /* 0x000fc80000000000 */
[----:B------:R-:W-:Y:S02]  /*7f20*/  FMUL R16, R144, 1.4426950216293334961 ;  /* 0x3fb8aa3b90107820 */ /* 0x000fe40000400000 */
[----:B------:R-:W-:Y:S01]  /*7f30*/  FMUL R17, R141, 1.4426950216293334961 ;  /* 0x3fb8aa3b8d117820 */ /* 0x000fe20000400000 */
[----:B------:R-:W0:Y:S01]  /*7f40*/  MUFU.EX2 R81, R81 ;  /* 0x0000005100517308 */ /* 0x000e220000000800 */
[----:B------:R-:W-:Y:S02]  /*7f50*/  FADD R133, R127, R133 ;  /* 0x000000857f857221 */ /* 0x000fe40000000000 */
[----:B------:R-:W-:-:S05]  /*7f60*/  FADD R138, R43, R138 ;  /* 0x0000008a2b8a7221 */ /* 0x000fca0000000000 */
[----:B------:R-:W2:Y:S01]  /*7f70*/  MUFU.EX2 R12, R34 ;  /* 0x00000022000c7308 */ /* 0x000ea20000000800 */
[----:B------:R-:W-:Y:S02]  /*7f80*/  FADD R133, R124, R133 ;  /* 0x000000857c857221 */ /* 0x000fe40000000000 */
[----:B------:R-:W-:-:S05]  /*7f90*/  FADD R138, R148, R138 ;  /* 0x0000008a948a7221 */ /* 0x000fca0000000000 */
[----:B------:R-:W3:Y:S08]  /*7fa0*/  MUFU.EX2 R13, R13 ;  /* 0x0000000d000d7308 */ /* 0x000ef00000000800 */
[----:B------:R-:W-:Y:S08]  /*7fb0*/  MUFU.EX2 R16, R16 ;  /* 0x0000001000107308 */ /* 0x000ff00000000800 */
[----:B------:R-:W4:Y:S01]  /*7fc0*/  MUFU.EX2 R17, R17 ;  /* 0x0000001100117308 */ /* 0x000f220000000800 */
[----:B------:R-:W-:-:S02]  /*7fd0*/  FADD R133, R123, R133 ;  /* 0x000000857b857221 */ /* 0x000fc40000000000 */
[----:B------:R-:W-:Y:S02]  /*7fe0*/  FADD R138, R149, R138 ;  /* 0x0000008a958a7221 */ /* 0x000fe40000000000 */
[----:B------:R-:W-:Y:S02]  /*7ff0*/  FADD R139, R139, -R0 ;  /* 0x800000008b8b7221 */ /* 0x000fe40000000000 */
[----:B------:R-:W-:Y:S02]  /*8000*/  FADD R29, R29, -R2 ;  /* 0x800000021d1d7221 */ /* 0x000fe40000000000 */
[----:B------:R-:W-:Y:S02]  /*8010*/  FADD R133, R120, R133 ;  /* 0x0000008578857221 */ /* 0x000fe40000000000 */
[----:B------:R-:W-:Y:S01]  /*8020*/  FADD R138, R150, R138 ;  /* 0x0000008a968a7221 */ /* 0x000fe20000000000 */
[----:B-1----:R-:W-:Y:S01]  /*8030*/  HMMA.16816.F32.BF16 R112, R48, R52, R112 ;  /* 0x000000343070723c */ /* 0x002fe20000041870 */
[----:B------:R-:W-:-:S02]  /*8040*/  FMUL R35, R139, 1.4426950216293334961 ;  /* 0x3fb8aa3b8b237820 */ /* 0x000fc40000400000 */
[----:B------:R-:W-:Y:S02]  /*8050*/  FMUL R29, R29, 1.4426950216293334961 ;  /* 0x3fb8aa3b1d1d7820 */ /* 0x000fe40000400000 */
[----:B------:R-:W-:Y:S02]  /*8060*/  FADD R137, R137, -R0 ;  /* 0x8000000089897221 */ /* 0x000fe40000000000 */
[----:B------:R-:W-:Y:S01]  /*8070*/  FADD R133, R80, R133 ;  /* 0x0000008550857221 */ /* 0x000fe20000000000 */
[----:B------:R-:W-:Y:S01]  /*8080*/  HMMA.16816.F32.BF16 R104, R48, R56, R104 ;  /* 0x000000383068723c */ /* 0x000fe20000041868 */
[----:B------:R-:W-:Y:S01]  /*8090*/  FADD R138, R151, R138 ;  /* 0x0000008a978a7221 */ /* 0x000fe20000000000 */
[----:B------:R1:W-:Y:S01]  /*80a0*/  MUFU.EX2 R34, R29 ;  /* 0x0000001d00227308 */ /* 0x0003e20000000800 */
[----:B------:R-:W-:-:S05]  /*80b0*/  FMUL R137, R137, 1.4426950216293334961 ;  /* 0x3fb8aa3b89897820 */ /* 0x000fca0000400000 */
[----:B------:R-:W-:Y:S01]  /*80c0*/  HMMA.16816.F32.BF16 R92, R48, R60, R92 ;  /* 0x0000003c305c723c */ /* 0x000fe2000004185c */
[----:B0-----:R-:W-:Y:S01]  /*80d0*/  FADD R133, R81, R133 ;  /* 0x0000008551857221 */ /* 0x001fe20000000000 */
[----:B------:R-:W0:Y:S01]  /*80e0*/  MUFU.EX2 R35, R35 ;  /* 0x0000002300237308 */ /* 0x000e220000000800 */
[----:B-1----:R-:W-:-:S05]  /*80f0*/  FADD R29, R23, -R0 ;  /* 0x80000000171d7221 */ /* 0x002fca0000000000 */
[----:B------:R-:W-:Y:S01]  /*8100*/  HMMA.16816.F32.BF16 R84, R48, R64, R84 ;  /* 0x000000403054723c */ /* 0x000fe20000041854 */
[----:B--2---:R-:W-:-:S07]  /*8110*/  FADD R138, R12, R138 ;  /* 0x0000008a0c8a7221 */ /* 0x004fce0000000000 */
[C---:B-----5:R-:W-:Y:S08]  /*8120*/  HMMA.16816.F32.BF16 R76, R48.reuse, R68, R76 ;  /* 0x00000044304c723c */ /* 0x060ff0000004184c */
[----:B------:R-:W-:Y:S07]  /*8130*/  HMMA.16816.F32.BF16 R100, R48, R72, R100 ;  /* 0x000000483064723c */ /* 0x000fee0000041864 */
[----:B------:R-:W-:-:S02]  /*8140*/  F2FP.BF16.PACK_AB R48, R108, R81 ;  /* 0x000000516c30723e */ /* 0x000fc400000010ff */
[----:B---3--:R-:W-:Y:S01]  /*8150*/  F2FP.BF16.PACK_AB R49, R13, R12 ;  /* 0x0000000c0d31723e */ /* 0x008fe200000010ff */
[----:B------:R-:W1:Y:S01]  /*8160*/  MUFU.EX2 R21, R21 ;  /* 0x0000001500157308 */ /* 0x000e620000000800 */
[----:B------:R-:W-:Y:S01]  /*8170*/  F2FP.BF16.PACK_AB R50, R109, R11 ;  /* 0x0000000b6d32723e */ /* 0x000fe200000010ff */
[----:B------:R-:W-:Y:S01]  /*8180*/  FMUL R29, R29, 1.4426950216293334961 ;  /* 0x3fb8aa3b1d1d7820 */ /* 0x000fe20000400000 */
[----:B----4-:R-:W-:Y:S01]  /*8190*/  F2FP.BF16.PACK_AB R51, R17, R16 ;  /* 0x000000101133723e */ /* 0x010fe200000010ff */
[----:B------:R-:W-:Y:S01]  /*81a0*/  FADD R133, R108, R133 ;  /* 0x000000856c857221 */ /* 0x000fe20000000000 */
[----:B------:R-:W-:Y:S01]  /*81b0*/  LDSM.16.M88.4 R80, [R152+0x3880] ;  /* 0x003880009850783b */ /* 0x000fe20000000200 */
[----:B------:R-:W-:Y:S02]  /*81c0*/  FADD R138, R13, R138 ;  /* 0x0000008a0d8a7221 */ /* 0x000fe40000000000 */
[----:B------:R-:W2:Y:S02]  /*81d0*/  MUFU.EX2 R23, R137 ;  /* 0x0000008900177308 */ /* 0x000ea40000000800 */
[----:B------:R-:W-:Y:S01]  /*81e0*/  HMMA.16816.F32.BF16 R88, R48, R14, R88 ;  /* 0x0000000e3058723c */ /* 0x000fe20000041858 */
[----:B------:R-:W-:-:S02]  /*81f0*/  FADD R28, R28, -R0 ;  /* 0x800000001c1c7221 */ /* 0x000fc40000000000 */
[----:B------:R-:W-:-:S04]  /*8200*/  FADD R133, R11, R133 ;  /* 0x000000850b857221 */ /* 0x000fc80000000000 */
[----:B------:R-:W-:Y:S02]  /*8210*/  FADD R14, R24, -R0 ;  /* 0x80000000180e7221 */ /* 0x000fe40000000000 */
[----:B------:R3:W4:Y:S01]  /*8220*/  MUFU.EX2 R24, R29 ;  /* 0x0000001d00187308 */ /* 0x0007220000000800 */
[----:B------:R-:W-:Y:S02]  /*8230*/  FADD R12, R16, R138 ;  /* 0x0000008a100c7221 */ /* 0x000fe40000000000 */
[----:B------:R-:W-:Y:S02]  /*8240*/  FMUL R14, R14, 1.4426950216293334961 ;  /* 0x3fb8aa3b0e0e7820 */ /* 0x000fe40000400000 */
[----:B------:R-:W-:Y:S02]  /*8250*/  FMUL R33, R33, 1.4426950216293334961 ;  /* 0x3fb8aa3b21217820 */ /* 0x000fe40000400000 */
[----:B------:R-:W-:Y:S02]  /*8260*/  FADD R26, R26, -R2 ;  /* 0x800000021a1a7221 */ /* 0x000fe40000000000 */
[----:B------:R-:W-:-:S02]  /*8270*/  FMUL R11, R28, 1.4426950216293334961 ;  /* 0x3fb8aa3b1c0b7820 */ /* 0x000fc40000400000 */
[----:B------:R-:W-:Y:S01]  /*8280*/  FADD R38, R30, -R0 ;  /* 0x800000001e267221 */ /* 0x000fe20000000000 */
[----:B------:R-:W5:Y:S01]  /*8290*/  MUFU.EX2 R39, R14 ;  /* 0x0000000e00277308 */ /* 0x000f620000000800 */
[----:B------:R-:W-:Y:S02]  /*82a0*/  FADD R109, R109, R133 ;  /* 0x000000856d6d7221 */ /* 0x000fe40000000000 */
[----:B------:R-:W-:Y:S02]  /*82b0*/  FADD R12, R17, R12 ;  /* 0x0000000c110c7221 */ /* 0x000fe40000000000 */
[----:B------:R-:W-:Y:S02]  /*82c0*/  FMUL R26, R26, 1.4426950216293334961 ;  /* 0x3fb8aa3b1a1a7820 */ /* 0x000fe40000400000 */
[----:B------:R-:W-:Y:S02]  /*82d0*/  FADD R27, R27, -R2 ;  /* 0x800000021b1b7221 */ /* 0x000fe40000000000 */
[----:B------:R-:W-:Y:S01]  /*82e0*/  FMUL R38, R38, 1.4426950216293334961 ;  /* 0x3fb8aa3b26267820 */ /* 0x000fe20000400000 */
[----:B------:R-:W2:Y:S01]  /*82f0*/  MUFU.EX2 R33, R33 ;  /* 0x0000002100217308 */ /* 0x000ea20000000800 */
[----:B------:R-:W-:-:S02]  /*8300*/  FADD R13, R31, -R0 ;  /* 0x800000001f0d7221 */ /* 0x000fc40000000000 */
[----:B------:R-:W-:Y:S02]  /*8310*/  FADD R40, R20, R109 ;  /* 0x0000006d14287221 */ /* 0x000fe40000000000 */
[----:B------:R-:W-:Y:S01]  /*8320*/  FADD R36, R32, -R0 ;  /* 0x8000000020247221 */ /* 0x000fe20000000000 */
[----:B------:R-:W-:Y:S01]  /*8330*/  HMMA.16816.F32.BF16 R112, R48, R54, R112 ;  /* 0x000000363070723c */ /* 0x000fe20000041870 */
[----:B0-----:R-:W-:Y:S01]  /*8340*/  FADD R12, R35, R12 ;  /* 0x0000000c230c7221 */ /* 0x001fe20000000000 */
[----:B------:R-:W0:Y:S01]  /*8350*/  MUFU.EX2 R11, R11 ;  /* 0x0000000b000b7308 */ /* 0x000e220000000800 */
[----:B------:R-:W-:Y:S01]  /*8360*/  FMUL R27, R27, 1.4426950216293334961 ;  /* 0x3fb8aa3b1b1b7820 */ /* 0x000fe20000400000 */
[----:B---3--:R-:W-:Y:S01]  /*8370*/  LDSM.16.M88.4 R28, [R152+0x1880] ;  /* 0x00188000981c783b */ /* 0x008fe20000000200 */
[----:B------:R-:W-:Y:S02]  /*8380*/  FMUL R13, R13, 1.4426950216293334961 ;  /* 0x3fb8aa3b0d0d7820 */ /* 0x000fe40000400000 */
[----:B-1----:R-:W-:-:S03]  /*8390*/  FADD R40, R21, R40 ;  /* 0x0000002815287221 */ /* 0x002fc60000000000 */
[----:B------:R-:W1:Y:S01]  /*83a0*/  MUFU.EX2 R26, R26 ;  /* 0x0000001a001a7308 */ /* 0x000e620000000800 */
[----:B--2---:R-:W-:-:S07]  /*83b0*/  FADD R42, R23, R12 ;  /* 0x0000000c172a7221 */ /* 0x004fce0000000000 */
[----:B------:R-:W2:Y:S01]  /*83c0*/  MUFU.EX2 R38, R38 ;  /* 0x0000002600267308 */ /* 0x000ea20000000800 */
[----:B------:R-:W-:Y:S01]  /*83d0*/  FMUL R36, R36, 1.4426950216293334961 ;  /* 0x3fb8aa3b24247820 */ /* 0x000fe20000400000 */
[C---:B------:R-:W-:Y:S01]  /*83e0*/  HMMA.16816.F32.BF16 R104, R48.reuse, R58, R104 ;  /* 0x0000003a3068723c */ /* 0x040fe20000041868 */
[----:B------:R-:W-:Y:S01]  /*83f0*/  FADD R40, R22, R40 ;  /* 0x0000002816287221 */ /* 0x000fe20000000000 */
[----:B------:R-:W-:Y:S01]  /*8400*/  F2FP.BF16.PACK_AB R20, R21, R20 ;  /* 0x000000141514723e */ /* 0x000fe200000010ff */
[----:B----4-:R-:W-:Y:S01]  /*8410*/  FADD R42, R24, R42 ;  /* 0x0000002a182a7221 */ /* 0x010fe20000000000 */
[----:B------:R-:W-:Y:S02]  /*8420*/  LDSM.16.M88.4 R56, [R152+0x880] ;  /* 0x000880009838783b */ /* 0x000fe40000000200 */
[----:B------:R-:W3:Y:S01]  /*8430*/  MUFU.EX2 R27, R27 ;  /* 0x0000001b001b7308 */ /* 0x000ee20000000800 */
[----:B------:R-:W-:Y:S01]  /*8440*/  FADD R40, R25, R40 ;  /* 0x0000002819287221 */ /* 0x000fe20000000000 */
[C---:B------:R-:W-:Y:S01]  /*8450*/  HMMA.16816.F32.BF16 R96, R48.reuse, R18, R96 ;  /* 0x000000123060723c */ /* 0x040fe20000041860 */
[----:B-----5:R-:W-:Y:S01]  /*8460*/  FADD R42, R39, R42 ;  /* 0x0000002a272a7221 */ /* 0x020fe20000000000 */
[----:B------:R-:W-:Y:S04]  /*8470*/  LDSM.16.M88.4 R52, [R152+0x1080] ;  /* 0x001080009834783b */ /* 0x000fe80000000200 */
[----:B------:R4:W5:Y:S01]  /*8480*/  MUFU.EX2 R32, R13 ;  /* 0x0000000d00207308 */ /* 0x0009620000000800 */
[----:B------:R-:W-:Y:S01]  /*8490*/  FADD R40, R33, R40 ;  /* 0x0000002821287221 */ /* 0x000fe20000000000 */
[C---:B------:R-:W-:Y:S01]  /*84a0*/  HMMA.16816.F32.BF16 R92, R48.reuse, R62, R92 ;  /* 0x0000003e305c723c */ /* 0x040fe2000004185c */
[----:B0-----:R-:W-:Y:S01]  /*84b0*/  FADD R42, R11, R42 ;  /* 0x0000002a0b2a7221 */ /* 0x001fe20000000000 */
[----:B------:R-:W-:Y:S04]  /*84c0*/  LDSM.16.M88.4 R60, [R152+0x80] ;  /* 0x00008000983c783b */ /* 0x000fe80000000200 */
[----:B------:R-:W0:Y:S01]  /*84d0*/  MUFU.EX2 R36, R36 ;  /* 0x0000002400247308 */ /* 0x000e220000000800 */
[----:B-1----:R-:W-:Y:S01]  /*84e0*/  FADD R40, R26, R40 ;  /* 0x000000281a287221 */ /* 0x002fe20000000000 */
[----:B----4-:R-:W-:Y:S01]  /*84f0*/  LDSM.16.M88.4 R12, [R152+0x3080] ;  /* 0x00308000980c783b */ /* 0x010fe20000000200 */
[----:B--2---:R-:W-:Y:S01]  /*8500*/  FADD R42, R38, R42 ;  /* 0x0000002a262a7221 */ /* 0x004fe20000000000 */
[----:B------:R-:W-:Y:S01]  /*8510*/  HMMA.16816.F32.BF16 R64, R48, R66, R84 ;  /* 0x000000423040723c */ /* 0x000fe20000041854 */
[----:B------:R-:W-:Y:S01]  /*8520*/  F2FP.BF16.PACK_AB R21, R23, R35 ;  /* 0x000000231715723e */ /* 0x000fe200000010ff */
[----:B------:R-:W-:Y:S01]  /*8530*/  LDSM.16.M88.4 R16, [R152+0x2080] ;  /* 0x002080009810783b */ /* 0x000fe20000000200 */
[----:B---3--:R-:W-:-:S02]  /*8540*/  FADD R40, R27, R40 ;  /* 0x000000281b287221 */ /* 0x008fc40000000000 */
[----:B-----5:R-:W-:Y:S01]  /*8550*/  FADD R35, R32, R42 ;  /* 0x0000002a20237221 */ /* 0x020fe20000000000 */
[----:B------:R-:W-:Y:S01]  /*8560*/  LDSM.16.M88.4 R84, [R152+0x2880] ;  /* 0x002880009854783b */ /* 0x000fe20000000200 */
[----:B------:R-:W-:Y:S01]  /*8570*/  FADD R40, R34, R40 ;  /* 0x0000002822287221 */ /* 0x000fe20000000000 */
[----:B------:R-:W-:Y:S01]  /*8580*/  F2FP.BF16.PACK_AB R23, R39, R24 ;  /* 0x000000182717723e */ /* 0x000fe200000010ff */
[----:B0-----:R-:W-:-:S03]  /*8590*/  FADD R35, R36, R35 ;  /* 0x0000002324237221 */ /* 0x001fc60000000000 */
[----:B------:R-:W0:Y:S04]  /*85a0*/  SHFL.BFLY PT, R39, R40, 0x2, 0x1f ;  /* 0x0c401f0028277f89 */ /* 0x000e2800000e0000 */
[----:B------:R-:W1:Y:S01]  /*85b0*/  SHFL.BFLY PT, R42, R35, 0x2, 0x1f ;  /* 0x0c401f00232a7f89 */ /* 0x000e6200000e0000 */
[C---:B------:R-:W-:Y:S03]  /*85c0*/  HMMA.16816.F32.BF16 R76, R48.reuse, R70, R76 ;  /* 0x00000046304c723c */ /* 0x040fe6000004184c */
[----:B------:R-:W2:Y:S05]  /*85d0*/  S2R R43, SR_CTAID.X ;  /* 0x00000000002b7919 */ /* 0x000eaa0000002500 */
[----:B------:R-:W-:Y:S01]  /*85e0*/  HMMA.16816.F32.BF16 R100, R48, R74, R100 ;  /* 0x0000004a3064723c */ /* 0x000fe20000041864 */
[----:B------:R-:W-:-:S02]  /*85f0*/  F2FP.BF16.PACK_AB R22, R25, R22 ;  /* 0x000000161916723e */ /* 0x000fc400000010ff */
[----:B------:R-:W-:Y:S01]  /*8600*/  F2FP.BF16.PACK_AB R25, R38, R11 ;  /* 0x0000000b2619723e */ /* 0x000fe200000010ff */
[----:B0-----:R-:W-:Y:S02]  /*8610*/  FADD R39, R40, R39 ;  /* 0x0000002728277221 */ /* 0x001fe40000000000 */
[----:B-1----:R-:W-:-:S10]  /*8620*/  FADD R42, R35, R42 ;  /* 0x0000002a232a7221 */ /* 0x002fd40000000000 */
[C---:B------:R-:W-:Y:S01]  /*8630*/  HMMA.16816.F32.BF16 R76, R20.reuse, R12, R76 ;  /* 0x0000000c144c723c */ /* 0x040fe2000004184c */
[----:B------:R-:W0:Y:S04]  /*8640*/  SHFL.BFLY PT, R11, R39, 0x1, 0x1f ;  /* 0x0c201f00270b7f89 */ /* 0x000e2800000e0000 */
[----:B------:R-:W1:Y:S03]  /*8650*/  SHFL.BFLY PT, R12, R42, 0x1, 0x1f ;  /* 0x0c201f002a0c7f89 */ /* 0x000e6600000e0000 */
[----:B------:R-:W-:Y:S01]  /*8660*/  HMMA.16816.F32.BF16 R112, R20, R60, R112 ;  /* 0x0000003c1470723c */ /* 0x000fe20000041870 */
[----:B--2---:R-:W-:Y:S01]  /*8670*/  IMAD.SHL.U32 R43, R43, 0x40, RZ ;  /* 0x000000402b2b7824 */ /* 0x004fe200078e00ff */
[----:B------:R-:W-:-:S06]  /*8680*/  UIADD3 UR4, UR4, 0x80, URZ ;  /* 0x0000008004047890 */ /* 0x000fcc000fffe03f */
[C---:B------:R-:W-:Y:S08]  /*8690*/  HMMA.16816.F32.BF16 R104, R20.reuse, R56, R104 ;  /* 0x000000381468723c */ /* 0x040ff00000041868 */
[C---:B------:R-:W-:Y:S08]  /*86a0*/  HMMA.16816.F32.BF16 R88, R20.reuse, R52, R88 ;  /* 0x000000341458723c */ /* 0x040ff00000041858 */
[C---:B------:R-:W-:Y:S08]  /*86b0*/  HMMA.16816.F32.BF16 R96, R20.reuse, R28, R96 ;  /* 0x0000001c1460723c */ /* 0x040ff00000041860 */
[C---:B------:R-:W-:Y:S08]  /*86c0*/  HMMA.16816.F32.BF16 R92, R20.reuse, R16, R92 ;  /* 0x00000010145c723c */ /* 0x040ff0000004185c */
[C---:B------:R-:W-:Y:S08]  /*86d0*/  HMMA.16816.F32.BF16 R64, R20.reuse, R84, R64 ;  /* 0x000000541440723c */ /* 0x040ff00000041840 */
[----:B------:R-:W-:Y:S01]  /*86e0*/  HMMA.16816.F32.BF16 R100, R20, R80, R100 ;  /* 0x000000501464723c */ /* 0x000fe20000041864 */
[----:B------:R-:W-:-:S04]  /*86f0*/  IADD3 R43, R43, 0x40, RZ ;  /* 0x000000402b2b7810 */ /* 0x000fc80007ffe0ff */
[----:B------:R-:W-:Y:S02]  /*8700*/  ISETP.LE.AND P0, PT, R43, UR4, PT ;  /* 0x000000042b007c0c */ /* 0x000fe4000bf03270 */
[----:B------:R-:W-:Y:S02]  /*8710*/  F2FP.BF16.PACK_AB R24, R26, R33 ;  /* 0x000000211a18723e */ /* 0x000fe400000010ff */
[----:B------:R-:W-:Y:S02]  /*8720*/  F2FP.BF16.PACK_AB R26, R34, R27 ;  /* 0x0000001b221a723e */ /* 0x000fe400000010ff */
[----:B------:R-:W-:Y:S01]  /*8730*/  F2FP.BF16.PACK_AB R27, R36, R32 ;  /* 0x00000020241b723e */ /* 0x000fe200000010ff */
[----:B0-----:R-:W-:Y:S01]  /*8740*/  FADD R11, R39, R11 ;  /* 0x0000000b270b7221 */ /* 0x001fe20000000000 */
[----:B------:R-:W-:Y:S01]  /*8750*/  MOV R13, 0x80 ;  /* 0x00000080000d7802 */ /* 0x000fe20000000f00 */
[----:B-1----:R-:W-:-:S04]  /*8760*/  FADD R12, R42, R12 ;  /* 0x0000000c2a0c7221 */ /* 0x002fc80000000000 */
[----:B------:R-:W-:Y:S01]  /*8770*/  HMMA.16816.F32.BF16 R112, R24, R62, R112 ;  /* 0x0000003e1870723c */ /* 0x000fe20000041870 */
[C---:B------:R-:W-:Y:S02]  /*8780*/  IMAD R4, R13.reuse, c[0x0][0x1b4], R4 ;  /* 0x00006d000d047a24 */ /* 0x040fe400078e0204 */
[----:B------:R-:W-:Y:S02]  /*8790*/  IMAD R8, R13, c[0x0][0x1a4], R8 ;  /* 0x000069000d087a24 */ /* 0x000fe400078e0208 */
[----:B------:R-:W-:-:S03]  /*87a0*/  FFMA R147, R37, R147, R11 ;  /* 0x0000009325937223 */ /* 0x000fc6000000000b */
[----:B------:R-:W-:Y:S01]  /*87b0*/  HMMA.16816.F32.BF16 R104, R24, R58, R104 ;  /* 0x0000003a1868723c */ /* 0x000fe20000041868 */
[----:B------:R-:W-:Y:S02]  /*87c0*/  FFMA R146, R41, R146, R12 ;  /* 0x0000009229927223 */ /* 0x000fe4000000000c */
[----:B------:R-:W-:Y:S02]  /*87d0*/  IMAD.MOV.U32 R109, RZ, RZ, R2 ;  /* 0x000000ffff6d7224 */ /* 0x000fe400078e0002 */
[----:B------:R-:W-:-:S03]  /*87e0*/  IMAD.MOV.U32 R121, RZ, RZ, R0 ;  /* 0x000000ffff797224 */ /* 0x000fc600078e0000 */
[C---:B------:R-:W-:Y:S08]  /*87f0*/  HMMA.16816.F32.BF16 R88, R24.reuse, R54, R88 ;  /* 0x000000361858723c */ /* 0x040ff00000041858 */
[C---:B------:R-:W-:Y:S08]  /*8800*/  HMMA.16816.F32.BF16 R96, R24.reuse, R30, R96 ;  /* 0x0000001e1860723c */ /* 0x040ff00000041860 */
[C---:B------:R-:W-:Y:S08]  /*8810*/  HMMA.16816.F32.BF16 R92, R24.reuse, R18, R92 ;  /* 0x00000012185c723c */ /* 0x040ff0000004185c */
[C---:B------:R-:W-:Y:S08]  /*8820*/  HMMA.16816.F32.BF16 R84, R24.reuse, R86, R64 ;  /* 0x000000561854723c */ /* 0x040ff00000041840 */
[C---:B------:R-:W-:Y:S08]  /*8830*/  HMMA.16816.F32.BF16 R76, R24.reuse, R14, R76 ;  /* 0x0000000e184c723c */ /* 0x040ff0000004184c */
[----:B------:R-:W-:Y:S01]  /*8840*/  HMMA.16816.F32.BF16 R80, R24, R82, R100 ;  /* 0x000000521850723c */ /* 0x000fe20000041864 */
[----:B------:R-:W-:Y:S01]  /*8850*/  @P0 CALL.REL.NOINC `(.L_x_0) ;  /* 0x0000001000000944 */ /* 0x000fe20003c00000 */
[----:B------:R-:W-:Y:S06]  /*8860*/  BRA `(.L_x_1) ;  /* 0xffffa89000007947 */ /* 0x000fec000383ffff */
.L_x_0:
[----:B------:R-:W-:-:S04]  /*8870*/  NOP ;  /* 0x0000000000007918 */ /* 0x000fc80000000000 */
[----:B------:R-:W0:Y:S01]  /*8880*/  S2R R102, SR_TID.X ;  /* 0x0000000000667919 */ /* 0x000e220000002100 */
[----:B------:R-:W-:-:S02]  /*8890*/  FSETP.GEU.AND P2, PT, R147, 1.175494350822287508e-38, PT ;  /* 0x008000009300780b */ /* 0x000fc40003f4e000 */
[C---:B------:R-:W-:Y:S01]  /*88a0*/  FSETP.GEU.AND P3, PT, R146.reuse, 1.175494350822287508e-38, PT ;  /* 0x008000009200780b */ /* 0x040fe20003f6e000 */
[----:B------:R-:W1:Y:S01]  /*88b0*/  S2R R4, SR_TID.X ;  /* 0x0000000000047919 */ /* 0x000e620000002100 */
[----:B------:R-:W-:-:S03]  /*88c0*/  FSETP.GT.AND P1, PT, |R146|, 8.50705917302346158658e+37, PT ;  /* 0x7e8000009200780b */ /* 0x000fc60003f24200 */
[----:B------:R-:W2:Y:S04]  /*88d0*/  S2R R101, SR_CTAID.Y ;  /* 0x0000000000657919 */ /* 0x000ea80000002600 */
[----:B------:R-:W3:Y:S04]  /*88e0*/  S2R R15, SR_TID.X ;  /* 0x00000000000f7919 */ /* 0x000ee80000002100 */
[----:B------:R-:W4:Y:S02]  /*88f0*/  S2R R100, SR_CTAID.X ;  /* 0x0000000000647919 */ /* 0x000f240000002500 */
[----:B------:R-:W-:-:S02]  /*8900*/  @P1 FMUL R83, R83, 0.25 ;  /* 0x3e80000053531820 */ /* 0x000fc40000400000 */
[----:B------:R-:W-:Y:S01]  /*8910*/  @P1 FMUL R82, R82, 0.25 ;  /* 0x3e80000052521820 */ /* 0x000fe20000400000 */
[----:B------:R-:W5:Y:S01]  /*8920*/  S2R R54, SR_TID.X ;  /* 0x0000000000367919 */ /* 0x000f620000002100 */
[----:B------:R-:W-:Y:S01]  /*8930*/  @P1 FMUL R79, R79, 0.25 ;  /* 0x3e8000004f4f1820 */ /* 0x000fe20000400000 */
[C---:B0-----:R-:W-:Y:S01]  /*8940*/  LOP3.LUT R3, R102.reuse, 0x1c, RZ, 0xc0, !PT ;  /* 0x0000001c66037812 */ /* 0x041fe200078ec0ff */
[C---:B------:R-:W-:Y:S01]  /*8950*/  IMAD.SHL.U32 R8, R102.reuse, 0x8, RZ ;  /* 0x0000000866087824 */ /* 0x040fe200078e00ff */
[----:B------:R-:W-:Y:S01]  /*8960*/  SHF.R.U32.HI R13, RZ, 0x1, R102 ;  /* 0x00000001ff0d7819 */ /* 0x000fe20000011666 */
[----:B------:R-:W-:Y:S01]  /*8970*/  IMAD.SHL.U32 R11, R102, 0x4, RZ ;  /* 0x00000004660b7824 */ /* 0x000fe200078e00ff */
[----:B-1----:R-:W-:Y:S01]  /*8980*/  LOP3.LUT R4, R4, 0x60, RZ, 0xc0, !PT ;  /* 0x0000006004047812 */ /* 0x002fe200078ec0ff */
[----:B------:R-:W-:Y:S01]  /*8990*/  IMAD.SHL.U32 R7, R102, 0x100, RZ ;  /* 0x0000010066077824 */ /* 0x000fe200078e00ff */
[----:B------:R-:W-:Y:S01]  /*89a0*/  LOP3.LUT R9, R8, 0x38, RZ, 0xc0, !PT ;  /* 0x0000003808097812 */ /* 0x000fe200078ec0ff */
[----:B------:R-:W-:Y:S01]  /*89b0*/  @P1 FMUL R78, R78, 0.25 ;  /* 0x3e8000004e4e1820 */ /* 0x000fe20000400000 */
[----:B------:R-:W-:Y:S01]  /*89c0*/  LOP3.LUT R12, R11, 0xc0, RZ, 0xc0, !PT ;  /* 0x000000c00b0c7812 */ /* 0x000fe200078ec0ff */
[----:B------:R-:W-:Y:S01]  /*89d0*/  IMAD R14, R4, 0x2, R3 ;  /* 0x00000002040e7824 */ /* 0x000fe200078e0203 */
[----:B------:R-:W-:Y:S01]  /*89e0*/  LOP3.LUT R13, R13, 0x4, RZ, 0xc0, !PT ;  /* 0x000000040d0d7812 */ /* 0x000fe200078ec0ff */
[----:B------:R-:W-:Y:S01]  /*89f0*/  FMUL R3, R147, 8388608 ;  /* 0x4b00000093037820 */ /* 0x000fe20000400000 */
[----:B---3--:R-:W-:Y:S01]  /*8a00*/  LOP3.LUT R15, R15, 0x3, RZ, 0xc0, !PT ;  /* 0x000000030f0f7812 */ /* 0x008fe200078ec0ff */
[----:B------:R-:W-:Y:S01]  /*8a10*/  FMUL R4, R146, 8388608 ;  /* 0x4b00000092047820 */ /* 0x000fe20000400000 */
[----:B------:R-:W-:Y:S01]  /*8a20*/  BAR.SYNC.DEFER_BLOCKING 0x0 ;  /* 0x0000000000007b1d */ /* 0x000fe20000010000 */
[----:B--2---:R-:W-:Y:S01]  /*8a30*/  IMAD R6, R101, c[0x0][0x1c0], RZ ;  /* 0x0000700065067a24 */ /* 0x004fe200078e02ff */
[----:B------:R-:W-:Y:S01]  /*8a40*/  FSEL R58, R3, R147, !P2 ;  /* 0x00000093033a7208 */ /* 0x000fe20005000000 */
[----:B----4-:R-:W-:Y:S01]  /*8a50*/  IMAD.SHL.U32 R100, R100, 0x40, RZ ;  /* 0x0000004064647824 */ /* 0x010fe200078e00ff */
[----:B------:R-:W-:Y:S01]  /*8a60*/  FSEL R57, R4, R146, !P3 ;  /* 0x0000009204397208 */ /* 0x000fe20005800000 */
[----:B------:R-:W-:Y:S01]  /*8a70*/  IMAD.SHL.U32 R20, R6, 0x2, RZ ;  /* 0x0000000206147824 */ /* 0x000fe200078e00ff */
[----:B------:R-:W-:Y:S01]  /*8a80*/  IADD3 R3, R58, -0x3f3504f3, RZ ;  /* 0xc0cafb0d3a037810 */ /* 0x000fe20007ffe0ff */
[----:B------:R-:W-:Y:S01]  /*8a90*/  IMAD.HI R21, R6, 0x2, RZ ;  /* 0x0000000206157827 */ /* 0x000fe200078e02ff */
[----:B------:R-:W-:-:S02]  /*8aa0*/  LOP3.LUT R4, R7, 0x1800, RZ, 0xc0, !PT ;  /* 0x0000180007047812 */ /* 0x000fc400078ec0ff */
[----:B------:R-:W-:Y:S01]  /*8ab0*/  LOP3.LUT R5, R3, 0xff800000, RZ, 0xc0, !PT ;  /* 0xff80000003057812 */ /* 0x000fe200078ec0ff */
[----:B------:R-:W-:Y:S01]  /*8ac0*/  @P1 FMUL R87, R87, 0.25 ;  /* 0x3e80000057571820 */ /* 0x000fe20000400000 */
[----:B------:R-:W-:Y:S01]  /*8ad0*/  IADD3 R3, R57, -0x3f3504f3, RZ ;  /* 0xc0cafb0d39037810 */ /* 0x000fe20007ffe0ff */
[----:B------:R-:W-:Y:S01]  /*8ae0*/  @P1 FMUL R86, R86, 0.25 ;  /* 0x3e80000056561820 */ /* 0x000fe20000400000 */
[----:B------:R-:W-:Y:S01]  /*8af0*/  FSEL R6, RZ, -23, P3 ;  /* 0xc1b80000ff067808 */ /* 0x000fe20001800000 */
[----:B------:R-:W-:Y:S01]  /*8b00*/  @P1 FMUL R95, R95, 0.25 ;  /* 0x3e8000005f5f1820 */ /* 0x000fe20000400000 */
[----:B------:R-:W-:Y:S01]  /*8b10*/  LOP3.LUT R8, R3, 0xff800000, RZ, 0xc0, !PT ;  /* 0xff80000003087812 */ /* 0x000fe200078ec0ff */
[----:B------:R-:W-:Y:S01]  /*8b20*/  @P1 FMUL R94, R94, 0.25 ;  /* 0x3e8000005e5e1820 */ /* 0x000fe20000400000 */
[----:B------:R-:W-:Y:S01]  /*8b30*/  IADD3 R3, R13, R9, R12 ;  /* 0x000000090d037210 */ /* 0x000fe20007ffe00c */
[----:B------:R-:W-:Y:S01]  /*8b40*/  IMAD R12, R15, 0x20, R4 ;  /* 0x000000200f0c7824 */ /* 0x000fe200078e0204 */
[----:B------:R-:W0:Y:S01]  /*8b50*/  I2F R9, R8 ;  /* 0x0000000800097306 */ /* 0x000e220000201400 */
[----:B------:R-:W-:Y:S01]  /*8b60*/  FSETP.GEU.AND P3, PT, |R146|, 1.175494350822287508e-38, PT ;  /* 0x008000009200780b */ /* 0x000fe20003f6e200 */
[----:B------:R-:W1:Y:S01]  /*8b70*/  S2R R15, SR_TID.X ;  /* 0x00000000000f7919 */ /* 0x000e620000002100 */
[----:B------:R-:W-:Y:S01]  /*8b80*/  SHF.L.U32 R4, R102, 0xa, RZ ;  /* 0x0000000a66047819 */ /* 0x000fe200000006ff */
[----:B------:R-:W-:Y:S01]  /*8b90*/  @P1 FMUL R146, R146, 0.25 ;  /* 0x3e80000092921820 */ /* 0x000fe20000400000 */
[----:B------:R-:W-:Y:S01]  /*8ba0*/  LOP3.LUT R100, R100, 0x3f, R102, 0xf8, !PT ;  /* 0x0000003f64647812 */ /* 0x000fe200078ef866 */
[----:B------:R-:W-:Y:S01]  /*8bb0*/  @P1 FMUL R99, R99, 0.25 ;  /* 0x3e80000063631820 */ /* 0x000fe20000400000 */
[----:B------:R-:W-:Y:S01]  /*8bc0*/  LOP3.LUT R13, R4, 0x1800, RZ, 0xc0, !PT ;  /* 0x00001800040d7812 */ /* 0x000fe200078ec0ff */
[----:B------:R-:W-:Y:S01]  /*8bd0*/  @P1 FMUL R98, R98, 0.25 ;  /* 0x3e80000062621820 */ /* 0x000fe20000400000 */
[----:B------:R-:W-:Y:S01]  /*8be0*/  FSEL R4, RZ, -23, P2 ;  /* 0xc1b80000ff047808 */ /* 0x000fe20001000000 */
[----:B------:R-:W-:Y:S01]  /*8bf0*/  @P1 FMUL R91, R91, 0.25 ;  /* 0x3e8000005b5b1820 */ /* 0x000fe20000400000 */
[----:B------:R-:W-:Y:S01]  /*8c00*/  FSETP.GT.AND P2, PT, |R147|, 8.50705917302346158658e+37, PT ;  /* 0x7e8000009300780b */ /* 0x000fe20003f44200 */
[----:B------:R-:W-:Y:S01]  /*8c10*/  @P1 FMUL R90, R90, 0.25 ;  /* 0x3e8000005a5a1820 */ /* 0x000fe20000400000 */
[----:B------:R-:W-:Y:S01]  /*8c20*/  I2F R7, R5 ;  /* 0x0000000500077306 */ /* 0x000fe20000201400 */
[----:B------:R-:W-:Y:S01]  /*8c30*/  @!P3 FMUL R146, R146, 16777216 ;  /* 0x4b8000009292b820 */ /* 0x000fe20000400000 */
[----:B-----5:R-:W-:Y:S01]  /*8c40*/  SHF.R.U32.HI R54, RZ, 0x6, R54 ;  /* 0x00000006ff367819 */ /* 0x020fe20000011636 */
[----:B0-----:R-:W-:Y:S01]  /*8c50*/  FFMA.FTZ R9, R9, 1.1920928955078125e-07, R6 ;  /* 0x3400000009097823 */ /* 0x001fe20000010006 */
[----:B------:R-:W-:Y:S01]  /*8c60*/  LOP3.LUT P0, RZ, R102, 0x40, RZ, 0xc0, !PT ;  /* 0x0000004066ff7812 */ /* 0x000fe2000780c0ff */
[----:B------:R-:W-:Y:S01]  /*8c70*/  @P1 FMUL R107, R107, 0.25 ;  /* 0x3e8000006b6b1820 */ /* 0x000fe20000400000 */
[----:B------:R-:W-:Y:S01]  /*8c80*/  SGXT.U32 R54, R54, 0x1 ;  /* 0x000000013636781a */ /* 0x000fe20000000000 */
[----:B------:R-:W-:Y:S01]  /*8c90*/  @P1 FMUL R106, R106, 0.25 ;  /* 0x3e8000006a6a1820 */ /* 0x000fe20000400000 */
[----:B------:R-:W0:Y:S01]  /*8ca0*/  MUFU.RCP R6, R146 ;  /* 0x0000009200067308 */ /* 0x000e220000001000 */
[----:B------:R-:W-:-:S02]  /*8cb0*/  @P1 FMUL R115, R115, 0.25 ;  /* 0x3e80000073731820 */ /* 0x000fc40000400000 */
[----:B------:R-:W-:Y:S01]  /*8cc0*/  @P1 FMUL R114, R114, 0.25 ;  /* 0x3e80000072721820 */ /* 0x000fe20000400000 */
[----:B------:R-:W-:Y:S01]  /*8cd0*/  FSETP.GEU.AND P1, PT, |R147|, 1.175494350822287508e-38, PT ;  /* 0x008000009300780b */ /* 0x000fe20003f2e200 */
[----:B------:R-:W-:Y:S01]  /*8ce0*/  IMAD R10, R100, c[0x0][0x1c4], RZ ;  /* 0x00007100640a7a24 */ /* 0x000fe200078e02ff */
[----:B-1----:R-:W-:Y:S01]  /*8cf0*/  LOP3.LUT R15, R15, 0x7f, RZ, 0xc0, !PT ;  /* 0x0000007f0f0f7812 */ /* 0x002fe200078ec0ff */
[----:B------:R-:W-:Y:S02]  /*8d00*/  @P2 FMUL R147, R147, 0.25 ;  /* 0x3e80000093932820 */ /* 0x000fe40000400000 */
[C---:B------:R-:W-:Y:S02]  /*8d10*/  IMAD.SHL.U32 R11, R10.reuse, 0x2, RZ ;  /* 0x000000020a0b7824 */ /* 0x040fe400078e00ff */
[----:B------:R-:W-:-:S03]  /*8d20*/  IMAD.HI R10, R10, 0x2, RZ ;  /* 0x000000020a0a7827 */ /* 0x000fc600078e02ff */
[----:B------:R-:W-:Y:S01]  /*8d30*/  IADD3 R20, P4, P5, R11, c[0x0][0x178], R20 ;  /* 0x00005e000b147a10 */ /* 0x000fe20007d9e014 */
[----:B------:R-:W-:Y:S02]  /*8d40*/  IMAD.SHL.U32 R11, R14, 0x4, RZ ;  /* 0x000000040e0b7824 */ /* 0x000fe400078e00ff */
[----:B------:R-:W-:Y:S01]  /*8d50*/  @!P3 FMUL R83, R83, 16777216 ;  /* 0x4b8000005353b820 */ /* 0x000fe20000400000 */
[----:B------:R-:W-:Y:S01]  /*8d60*/  IADD3.X R21, R10, c[0x0][0x17c], R21, P4, P5 ;  /* 0x00005f000a157a10 */ /* 0x000fe200027ea415 */
[----:B------:R-:W-:Y:S01]  /*8d70*/  @!P3 FMUL R82, R82, 16777216 ;  /* 0x4b8000005252b820 */ /* 0x000fe20000400000 */
[----:B------:R-:W-:Y:S01]  /*8d80*/  LOP3.LUT R43, R12, R11, RZ, 0x3c, !PT ;  /* 0x0000000b0c2b7212 */ /* 0x000fe200078e3cff */
[----:B------:R-:W-:Y:S02]  /*8d90*/  @!P3 FMUL R79, R79, 16777216 ;  /* 0x4b8000004f4fb820 */ /* 0x000fe40000400000 */
[----:B------:R-:W-:Y:S02]  /*8da0*/  @!P3 FMUL R78, R78, 16777216 ;  /* 0x4b8000004e4eb820 */ /* 0x000fe40000400000 */
[----:B------:R-:W-:-:S02]  /*8db0*/  @!P3 FMUL R87, R87, 16777216 ;  /* 0x4b8000005757b820 */ /* 0x000fc40000400000 */
[----:B------:R-:W-:Y:S02]  /*8dc0*/  @!P3 FMUL R86, R86, 16777216 ;  /* 0x4b8000005656b820 */ /* 0x000fe40000400000 */
[----:B------:R-:W-:Y:S02]  /*8dd0*/  @!P3 FMUL R95, R95, 16777216 ;  /* 0x4b8000005f5fb820 */ /* 0x000fe40000400000 */
[----:B------:R-:W-:Y:S02]  /*8de0*/  @!P3 FMUL R94, R94, 16777216 ;  /* 0x4b8000005e5eb820 */ /* 0x000fe40000400000 */
[----:B------:R-:W-:Y:S02]  /*8df0*/  @!P3 FMUL R99, R99, 16777216 ;  /* 0x4b8000006363b820 */ /* 0x000fe40000400000 */
[----:B------:R-:W-:Y:S02]  /*8e00*/  @!P3 FMUL R98, R98, 16777216 ;  /* 0x4b8000006262b820 */ /* 0x000fe40000400000 */
[----:B------:R-:W-:-:S02]  /*8e10*/  @!P3 FMUL R91, R91, 16777216 ;  /* 0x4b8000005b5bb820 */ /* 0x000fc40000400000 */
[----:B------:R-:W-:Y:S02]  /*8e20*/  @!P3 FMUL R90, R90, 16777216 ;  /* 0x4b8000005a5ab820 */ /* 0x000fe40000400000 */
[----:B------:R-:W-:Y:S02]  /*8e30*/  @!P3 FMUL R107, R107, 16777216 ;  /* 0x4b8000006b6bb820 */ /* 0x000fe40000400000 */
[----:B------:R-:W-:Y:S02]  /*8e40*/  @!P3 FMUL R106, R106, 16777216 ;  /* 0x4b8000006a6ab820 */ /* 0x000fe40000400000 */
[----:B------:R-:W-:Y:S02]  /*8e50*/  @!P3 FMUL R115, R115, 16777216 ;  /* 0x4b8000007373b820 */ /* 0x000fe40000400000 */
[----:B------:R-:W-:Y:S01]  /*8e60*/  @!P3 FMUL R114, R114, 16777216 ;  /* 0x4b8000007272b820 */ /* 0x000fe20000400000 */
[----:B------:R-:W-:Y:S01]  /*8e70*/  ISETP.GE.U32.AND P3, PT, R57, 0x7f800000, PT ;  /* 0x7f8000003900780c */ /* 0x000fe20003f66070 */
[----:B------:R-:W-:-:S02]  /*8e80*/  @!P1 FMUL R147, R147, 16777216 ;  /* 0x4b80000093939820 */ /* 0x000fc40000400000 */
[----:B------:R-:W-:Y:S02]  /*8e90*/  IMAD R56, R15, 0x10, R13 ;  /* 0x000000100f387824 */ /* 0x000fe400078e020d */
[C---:B0-----:R-:W-:Y:S02]  /*8ea0*/  FMUL R10, R6.reuse, R83 ;  /* 0x00000053060a7220 */ /* 0x041fe40000400000 */
[C---:B------:R-:W-:Y:S02]  /*8eb0*/  FMUL R11, R6.reuse, R82 ;  /* 0x00000052060b7220 */ /* 0x040fe40000400000 */
[C---:B------:R-:W-:Y:S02]  /*8ec0*/  FMUL R13, R6.reuse, R79 ;  /* 0x0000004f060d7220 */ /* 0x040fe40000400000 */
[C---:B------:R-:W-:Y:S02]  /*8ed0*/  FMUL R14, R6.reuse, R78 ;  /* 0x0000004e060e7220 */ /* 0x040fe40000400000 */
[----:B------:R-:W-:Y:S01]  /*8ee0*/  FMUL R17, R6, R87 ;  /* 0x0000005706117220 */ /* 0x000fe20000400000 */
[----:B------:R-:W-:Y:S01]  /*8ef0*/  F2FP.BF16.PACK_AB R55, R10, R13 ;  /* 0x0000000d0a37723e */ /* 0x000fe200000010ff */
[----:B------:R-:W-:-:S02]  /*8f00*/  FMUL R18, R6, R86 ;  /* 0x0000005606127220 */ /* 0x000fc40000400000 */
[C---:B------:R-:W-:Y:S02]  /*8f10*/  FMUL R24, R6.reuse, R95 ;  /* 0x0000005f06187220 */ /* 0x040fe40000400000 */
[C---:B------:R-:W-:Y:S02]  /*8f20*/  FMUL R23, R6.reuse, R94 ;  /* 0x0000005e06177220 */ /* 0x040fe40000400000 */
[C---:B------:R-:W-:Y:S02]  /*8f30*/  FMUL R27, R6.reuse, R99 ;  /* 0x00000063061b7220 */ /* 0x040fe40000400000 */
[C---:B------:R-:W-:Y:S02]  /*8f40*/  FMUL R28, R6.reuse, R98 ;  /* 0x00000062061c7220 */ /* 0x040fe40000400000 */
[C---:B------:R-:W-:Y:S02]  /*8f50*/  FMUL R32, R6.reuse, R91 ;  /* 0x0000005b06207220 */ /* 0x040fe40000400000 */
[----:B------:R-:W-:-:S02]  /*8f60*/  FMUL R31, R6, R90 ;  /* 0x0000005a061f7220 */ /* 0x000fc40000400000 */
[C---:B------:R-:W-:Y:S01]  /*8f70*/  FMUL R35, R6.reuse, R107 ;  /* 0x0000006b06237220 */ /* 0x040fe20000400000 */
[----:B------:R-:W-:Y:S01]  /*8f80*/  F2FP.BF16.PACK_AB R53, R27, R32 ;  /* 0x000000201b35723e */ /* 0x000fe200000010ff */
[C---:B------:R-:W-:Y:S02]  /*8f90*/  FMUL R36, R6.reuse, R106 ;  /* 0x0000006a06247220 */ /* 0x040fe40000400000 */
[C---:B------:R-:W-:Y:S02]  /*8fa0*/  FMUL R40, R6.reuse, R115 ;  /* 0x0000007306287220 */ /* 0x040fe40000400000 */
[----:B------:R-:W-:Y:S02]  /*8fb0*/  FMUL R39, R6, R114 ;  /* 0x0000007206277220 */ /* 0x000fe40000400000 */
[----:B------:R-:W0:Y:S01]  /*8fc0*/  MUFU.RCP R6, R147 ;  /* 0x0000009300067308 */ /* 0x000e220000001000 */
[----:B------:R-:W-:Y:S01]  /*8fd0*/  @P2 FMUL R85, R85, 0.25 ;  /* 0x3e80000055552820 */ /* 0x000fe20000400000 */
[----:B------:R-:W-:Y:S01]  /*8fe0*/  F2FP.BF16.PACK_AB R52, R35, R40 ;  /* 0x000000282334723e */ /* 0x000fe200000010ff */
[----:B------:R-:W-:Y:S01]  /*8ff0*/  @P2 FMUL R93, R93, 0.25 ;  /* 0x3e8000005d5d2820 */ /* 0x000fe20000400000 */
[----:B------:R-:W-:Y:S01]  /*9000*/  F2FP.BF16.PACK_AB R36, R36, R39 ;  /* 0x000000272424723e */ /* 0x000fe200000010ff */
[----:B------:R-:W-:Y:S01]  /*9010*/  @!P1 FMUL R85, R85, 16777216 ;  /* 0x4b80000055559820 */ /* 0x000fe20000400000 */
[----:B------:R-:W-:Y:S01]  /*9020*/  F2FP.BF16.PACK_AB R39, R11, R14 ;  /* 0x0000000e0b27723e */ /* 0x000fe200000010ff */
[----:B------:R-:W-:-:S02]  /*9030*/  @!P1 FMUL R93, R93, 16777216 ;  /* 0x4b8000005d5d9820 */ /* 0x000fc40000400000 */
[----:B------:R-:W-:Y:S02]  /*9040*/  @P2 FMUL R81, R81, 0.25 ;  /* 0x3e80000051512820 */ /* 0x000fe40000400000 */
[----:B------:R-:W-:Y:S02]  /*9050*/  @P2 FMUL R80, R80, 0.25 ;  /* 0x3e80000050502820 */ /* 0x000fe40000400000 */
[----:B------:R-:W-:Y:S02]  /*9060*/  @P2 FMUL R77, R77, 0.25 ;  /* 0x3e8000004d4d2820 */ /* 0x000fe40000400000 */
[----:B------:R-:W-:Y:S02]  /*9070*/  @P2 FMUL R76, R76, 0.25 ;  /* 0x3e8000004c4c2820 */ /* 0x000fe40000400000 */
[C---:B0-----:R-:W-:Y:S02]  /*9080*/  FMUL R19, R6.reuse, R85 ;  /* 0x0000005506137220 */ /* 0x041fe40000400000 */
[----:B------:R-:W-:-:S02]  /*9090*/  FMUL R26, R6, R93 ;  /* 0x0000005d061a7220 */ /* 0x000fc40000400000 */
[----:B------:R-:W-:Y:S02]  /*90a0*/  @P2 FMUL R84, R84, 0.25 ;  /* 0x3e80000054542820 */ /* 0x000fe40000400000 */
[----:B------:R-:W-:Y:S01]  /*90b0*/  @P2 FMUL R92, R92, 0.25 ;  /* 0x3e8000005c5c2820 */ /* 0x000fe20000400000 */
[----:B------:R-:W-:Y:S01]  /*90c0*/  F2FP.BF16.PACK_AB R50, R19, R26 ;  /* 0x0000001a1332723e */ /* 0x000fe200000010ff */
[----:B------:R-:W-:Y:S02]  /*90d0*/  @P2 FMUL R97, R97, 0.25 ;  /* 0x3e80000061612820 */ /* 0x000fe40000400000 */
[----:B------:R-:W-:Y:S02]  /*90e0*/  @P2 FMUL R96, R96, 0.25 ;  /* 0x3e80000060602820 */ /* 0x000fe40000400000 */
[----:B------:R-:W-:Y:S02]  /*90f0*/  @P2 FMUL R89, R89, 0.25 ;  /* 0x3e80000059592820 */ /* 0x000fe40000400000 */
[----:B------:R-:W-:-:S02]  /*9100*/  @P2 FMUL R88, R88, 0.25 ;  /* 0x3e80000058582820 */ /* 0x000fc40000400000 */
[----:B------:R-:W-:Y:S02]  /*9110*/  @P2 FMUL R105, R105, 0.25 ;  /* 0x3e80000069692820 */ /* 0x000fe40000400000 */
[----:B------:R-:W-:Y:S02]  /*9120*/  @P2 FMUL R104, R104, 0.25 ;  /* 0x3e80000068682820 */ /* 0x000fe40000400000 */
[----:B------:R-:W-:Y:S02]  /*9130*/  @P2 FMUL R113, R113, 0.25 ;  /* 0x3e80000071712820 */ /* 0x000fe40000400000 */
[----:B------:R-:W-:Y:S01]  /*9140*/  @P2 FMUL R112, R112, 0.25 ;  /* 0x3e80000070702820 */ /* 0x000fe20000400000 */
[C---:B------:R-:W-:Y:S01]  /*9150*/  ISETP.GE.U32.AND P2, PT, R58.reuse, 0x7f800000, PT ;  /* 0x7f8000003a00780c */ /* 0x040fe20003f46070 */
[----:B------:R-:W-:Y:S02]  /*9160*/  IMAD.IADD R5, R58, 0x1, -R5 ;  /* 0x000000013a057824 */ /* 0x000fe400078e0a05 */
        /* <DEDUP_REMOVED lines=13> */
[----:B------:R-:W-:Y:S01]  /*9240*/  @!P1 FMUL R112, R112, 16777216 ;  /* 0x4b80000070709820 */ /* 0x000fe20000400000 */
[----:B------:R-:W-:Y:S01]  /*9250*/  FSETP.NEU.AND P1, PT, R58, RZ, PT ;  /* 0x000000ff3a00720b */ /* 0x000fe20003f2d000 */
[----:B------:R-:W-:Y:S02]  /*9260*/  IMAD.MOV.U32 R19, RZ, RZ, 0x3dc6b27f ;  /* 0x3dc6b27fff137424 */ /* 0x000fe400078e00ff */
[----:B------:R-:W-:Y:S02]  /*9270*/  FADD R5, R5, -1 ;  /* 0xbf80000005057421 */ /* 0x000fe40000000000 */
[----:B------:R-:W-:Y:S02]  /*9280*/  FFMA.FTZ R4, R7, 1.1920928955078125e-07, R4 ;  /* 0x3400000007047823 */ /* 0x000fe40000010004 */
[C---:B------:R-:W-:Y:S02]  /*9290*/  FMUL R7, R6.reuse, R81 ;  /* 0x0000005106077220 */ /* 0x040fe40000400000 */
[----:B------:R-:W-:-:S02]  /*92a0*/  FMUL R12, R6, R80 ;  /* 0x00000050060c7220 */ /* 0x000fc40000400000 */
[C---:B------:R-:W-:Y:S02]  /*92b0*/  FMUL R16, R6.reuse, R77 ;  /* 0x0000004d06107220 */ /* 0x040fe40000400000 */
[C---:B------:R-:W-:Y:S02]  /*92c0*/  FMUL R15, R6.reuse, R76 ;  /* 0x0000004c060f7220 */ /* 0x040fe40000400000 */
[C---:B------:R-:W-:Y:S01]  /*92d0*/  FMUL R22, R6.reuse, R84 ;  /* 0x0000005406167220 */ /* 0x040fe20000400000 */
[----:B------:R-:W-:Y:S01]  /*92e0*/  F2FP.BF16.PACK_AB R51, R7, R16 ;  /* 0x000000100733723e */ /* 0x000fe200000010ff */
[----:B------:R-:W-:Y:S01]  /*92f0*/  FMUL R29, R6, R97 ;  /* 0x00000061061d7220 */ /* 0x000fe20000400000 */
[----:B------:R-:W-:Y:S01]  /*9300*/  F2FP.BF16.PACK_AB R47, R12, R15 ;  /* 0x0000000f0c2f723e */ /* 0x000fe200000010ff */
[C---:B------:R-:W-:Y:S02]  /*9310*/  FMUL R30, R6.reuse, R96 ;  /* 0x00000060061e7220 */ /* 0x040fe40000400000 */
[----:B------:R-:W-:-:S02]  /*9320*/  FMUL R37, R6, R105 ;  /* 0x0000006906257220 */ /* 0x000fc40000400000 */
[C---:B------:R-:W-:Y:S02]  /*9330*/  FMUL R38, R6.reuse, R104 ;  /* 0x0000006806267220 */ /* 0x040fe40000400000 */
[C---:B------:R-:W-:Y:S02]  /*9340*/  FMUL R41, R6.reuse, R112 ;  /* 0x0000007006297220 */ /* 0x040fe40000400000 */
[C---:B------:R-:W-:Y:S02]  /*9350*/  FMUL R42, R6.reuse, R113 ;  /* 0x00000071062a7220 */ /* 0x040fe40000400000 */
[----:B------:R-:W-:Y:S01]  /*9360*/  FMUL R33, R6, R88 ;  /* 0x0000005806217220 */ /* 0x000fe20000400000 */
[----:B------:R-:W-:Y:S01]  /*9370*/  F2FP.BF16.PACK_AB R44, R38, R41 ;  /* 0x00000029262c723e */ /* 0x000fe200000010ff */
[C---:B------:R-:W-:Y:S01]  /*9380*/  FMUL R34, R6.reuse, R89 ;  /* 0x0000005906227220 */ /* 0x040fe20000400000 */
[----:B------:R-:W-:Y:S01]  /*9390*/  F2FP.BF16.PACK_AB R48, R37, R42 ;  /* 0x0000002a2530723e */ /* 0x000fe200000010ff */
[----:B------:R-:W-:Y:S01]  /*93a0*/  FMUL R25, R6, R92 ;  /* 0x0000005c06197220 */ /* 0x000fe20000400000 */
[----:B------:R-:W-:Y:S01]  /*93b0*/  F2FP.BF16.PACK_AB R45, R30, R33 ;  /* 0x000000211e2d723e */ /* 0x000fe200000010ff */
[----:B------:R-:W-:Y:S01]  /*93c0*/  FFMA.FTZ R6, R5, R19, -0.16845393180847167969 ;  /* 0xbe2c7f3005067423 */ /* 0x000fe20000010013 */
[----:B------:R-:W-:Y:S01]  /*93d0*/  F2FP.BF16.PACK_AB R49, R29, R34 ;  /* 0x000000221d31723e */ /* 0x000fe200000010ff */
[----:B------:R-:W-:Y:S01]  /*93e0*/  IMAD.IADD R8, R57, 0x1, -R8 ;  /* 0x0000000139087824 */ /* 0x000fe200078e0a08 */
[----:B------:R-:W-:Y:S01]  /*93f0*/  F2FP.BF16.PACK_AB R46, R22, R25 ;  /* 0x00000019162e723e */ /* 0x000fe200000010ff */
[C---:B------:R-:W-:Y:S01]  /*9400*/  FFMA.FTZ R6, R5.reuse, R6, 0.1716887056827545166 ;  /* 0x3e2fcf2a05067423 */ /* 0x040fe20000010006 */
[----:B------:R-:W-:Y:S01]  /*9410*/  F2FP.BF16.PACK_AB R37, R28, R31 ;  /* 0x0000001f1c25723e */ /* 0x000fe200000010ff */
[----:B------:R-:W-:Y:S01]  /*9420*/  FADD R8, R8, -1 ;  /* 0xbf80000008087421 */ /* 0x000fe20000000000 */
[----:B------:R-:W-:Y:S01]  /*9430*/  F2FP.BF16.PACK_AB R38, R18, R23 ;  /* 0x000000171226723e */ /* 0x000fe200000010ff */
[----:B------:R-:W-:Y:S01]  /*9440*/  FFMA.FTZ R6, R5, R6, -0.17900948226451873779 ;  /* 0xbe374e4305067423 */ /* 0x000fe20000010006 */
[----:B------:R-:W-:Y:S01]  /*9450*/  STS.128 [R43], R44 ;  /* 0x0000002c2b007388 */ /* 0x000fe20000000c00 */
[----:B------:R-:W-:-:S02]  /*9460*/  FFMA.FTZ R7, R8, R19, -0.16845393180847167969 ;  /* 0xbe2c7f3008077423 */ /* 0x000fc40000010013 */
[----:B------:R-:W-:Y:S01]  /*9470*/  FFMA.FTZ R6, R5, R6, 0.20512372255325317383 ;  /* 0x3e520bf405067423 */ /* 0x000fe20000010006 */
[----:B------:R0:W-:Y:S01]  /*9480*/  STS.128 [R43+0x400], R48 ;  /* 0x000400302b007388 */ /* 0x0001e20000000c00 */
[----:B------:R-:W-:Y:S01]  /*9490*/  IMAD R12, R54, c[0x0][0x1c8], RZ ;  /* 0x00007200360c7a24 */ /* 0x000fe200078e02ff */
[----:B------:R-:W-:Y:S01]  /*94a0*/  F2FP.BF16.PACK_AB R54, R17, R24 ;  /* 0x000000181136723e */ /* 0x000fe200000010ff */
[----:B------:R-:W-:Y:S01]  /*94b0*/  IMAD.MOV.U32 R86, RZ, RZ, c[0x0][0x1c8] ;  /* 0x00007200ff567624 */ /* 0x000fe200078e00ff */
[----:B------:R1:W-:Y:S01]  /*94c0*/  STS.128 [R43+0x80], R36 ;  /* 0x000080242b007388 */ /* 0x0003e20000000c00 */
[----:B------:R-:W-:Y:S02]  /*94d0*/  FFMA.FTZ R6, R5, R6, -0.24046532809734344482 ;  /* 0xbe763c8b05067423 */ /* 0x000fe40000010006 */
[----:B------:R-:W-:Y:S01]  /*94e0*/  FFMA.FTZ R7, R8, R7, 0.1716887056827545166 ;  /* 0x3e2fcf2a08077423 */ /* 0x000fe20000010007 */
[----:B------:R2:W-:Y:S01]  /*94f0*/  STS.128 [R43+0x480], R52 ;  /* 0x000480342b007388 */ /* 0x0005e20000000c00 */
[----:B------:R-:W-:-:S02]  /*9500*/  IMAD R15, R86, 0x2, R12 ;  /* 0x00000002560f7824 */ /* 0x000fc400078e020c */
[----:B------:R-:W-:Y:S02]  /*9510*/  FFMA.FTZ R6, R5, R6, 0.28857114911079406738 ;  /* 0x3e93bf9905067423 */ /* 0x000fe40000010006 */
[----:B------:R-:W-:Y:S01]  /*9520*/  FFMA.FTZ R7, R8, R7, -0.17900948226451873779 ;  /* 0xbe374e4308077423 */ /* 0x000fe20000010007 */
[----:B------:R-:W-:Y:S01]  /*9530*/  BAR.SYNC.DEFER_BLOCKING 0x0 ;  /* 0x0000000000007b1d */ /* 0x000fe20000010000 */
[----:B------:R-:W-:Y:S01]  /*9540*/  IMAD R11, R86, 0x2, R15 ;  /* 0x00000002560b7824 */ /* 0x000fe200078e020f */
[----:B------:R-:W-:Y:S01]  /*9550*/  LEA R24, P4, R15, R20, 0x1 ;  /* 0x000000140f187211 */ /* 0x000fe200078808ff */
[----:B------:R-:W-:Y:S01]  /*9560*/  FFMA.FTZ R6, R5, R6, -0.36067417263984680176 ;  /* 0xbeb8aa4905067423 */ /* 0x000fe20000010006 */
[----:B0-----:R-:W-:Y:S01]  /*9570*/  LOP3.LUT R48, R56, 0x20, RZ, 0x3c, !PT ;  /* 0x0000002038307812 */ /* 0x001fe200078e3cff */
[----:B------:R-:W-:Y:S01]  /*9580*/  FFMA.FTZ R7, R8, R7, 0.20512372255325317383 ;  /* 0x3e520bf408077423 */ /* 0x000fe20000010007 */
[----:B------:R-:W-:Y:S01]  /*9590*/  LEA R26, P5, R11, R20, 0x1 ;  /* 0x000000140b1a7211 */ /* 0x000fe200078a08ff */
[----:B------:R-:W-:Y:S01]  /*95a0*/  IMAD R10, R86, 0x2, R11 ;  /* 0x00000002560a7824 */ /* 0x000fe200078e020b */
[-C--:B------:R-:W-:Y:S01]  /*95b0*/  LEA.HI.X.SX32 R25, R15, R21.reuse, 0x1, P4 ;  /* 0x000000150f197211 */ /* 0x080fe200020f0eff */
[----:B------:R-:W-:Y:S01]  /*95c0*/  FFMA.FTZ R6, R5, R6, 0.48089820146560668945 ;  /* 0x3ef6384a05067423 */ /* 0x000fe20000010006 */
[----:B------:R-:W-:Y:S01]  /*95d0*/  LEA.HI.X.SX32 R27, R11, R21, 0x1, P5 ;  /* 0x000000150b1b7211 */ /* 0x000fe200028f0eff */
[----:B------:R-:W-:-:S02]  /*95e0*/  FFMA.FTZ R7, R8, R7, -0.24046532809734344482 ;  /* 0xbe763c8b08077423 */ /* 0x000fc40000010007 */
[----:B------:R-:W-:Y:S02]  /*95f0*/  IMAD R13, R86, 0x2, R10 ;  /* 0x00000002560d7824 */ /* 0x000fe400078e020a */
[C---:B------:R-:W-:Y:S02]  /*9600*/  FFMA.FTZ R6, R5.reuse, R6, -0.72134751081466674805 ;  /* 0xbf38aa3b05067423 */ /* 0x040fe40000010006 */
[----:B------:R-:W-:Y:S01]  /*9610*/  FFMA.FTZ R7, R8, R7, 0.28857114911079406738 ;  /* 0x3e93bf9908077423 */ /* 0x000fe20000010007 */
[----:B------:R-:W-:Y:S01]  /*9620*/  LEA R14, R86, R13, 0x1 ;  /* 0x0000000d560e7211 */ /* 0x000fe200078e08ff */
[C---:B------:R-:W-:Y:S02]  /*9630*/  FMUL R6, R5.reuse, R6 ;  /* 0x0000000605067220 */ /* 0x040fe40000400000 */
[----:B------:R-:W-:Y:S01]  /*9640*/  FFMA.FTZ R7, R8, R7, -0.36067417263984680176 ;  /* 0xbeb8aa4908077423 */ /* 0x000fe20000010007 */
[----:B------:R-:W-:Y:S01]  /*9650*/  LEA R32, P4, R14, R20, 0x1 ;  /* 0x000000140e207211 */ /* 0x000fe200078808ff */
[----:B------:R-:W-:-:S02]  /*9660*/  FMUL R6, R5, R6 ;  /* 0x0000000605067220 */ /* 0x000fc40000400000 */
[----:B------:R-:W-:Y:S01]  /*9670*/  IMAD R16, R86, 0x2, R14 ;  /* 0x0000000256107824 */ /* 0x000fe200078e020e */
[----:B------:R-:W-:Y:S01]  /*9680*/  LEA.HI.X.SX32 R33, R14, R21, 0x1, P4 ;  /* 0x000000150e217211 */ /* 0x000fe200020f0eff */
[----:B------:R-:W-:Y:S02]  /*9690*/  FFMA.FTZ R7, R8, R7, 0.48089820146560668945 ;  /* 0x3ef6384a08077423 */ /* 0x000fe40000010007 */
[----:B------:R-:W-:Y:S01]  /*96a0*/  FFMA.FTZ R5, R5, 1.4426950216293334961, R6 ;  /* 0x3fb8aa3b05057823 */ /* 0x000fe20000010006 */
[----:B------:R-:W-:Y:S01]  /*96b0*/  LEA R34, P5, R16, R20, 0x1 ;  /* 0x0000001410227211 */ /* 0x000fe200078a08ff */
[----:B------:R-:W-:Y:S02]  /*96c0*/  IMAD R6, R86, 0x2, R16 ;  /* 0x0000000256067824 */ /* 0x000fe400078e0210 */
[----:B------:R-:W-:Y:S01]  /*96d0*/  FFMA.FTZ R7, R8, R7, -0.72134751081466674805 ;  /* 0xbf38aa3b08077423 */ /* 0x000fe20000010007 */
[----:B------:R-:W-:Y:S01]  /*96e0*/  LEA.HI.X.SX32 R35, R16, R21, 0x1, P5 ;  /* 0x0000001510237211 */ /* 0x000fe200028f0eff */
[----:B------:R-:W-:Y:S01]  /*96f0*/  FADD R84, R4, R5 ;  /* 0x0000000504547221 */ /* 0x000fe20000000000 */
[----:B------:R-:W0:Y:S01]  /*9700*/  LDS.128 R16, [R56] ;  /* 0x0000000038107984 */ /* 0x000e220000000c00 */
[----:B------:R-:W-:-:S02]  /*9710*/  IMAD R4, R86, 0x2, R6 ;  /* 0x0000000256047824 */ /* 0x000fc400078e0206 */
[----:B------:R-:W-:Y:S02]  /*9720*/  FMUL R7, R8, R7 ;  /* 0x0000000708077220 */ /* 0x000fe40000400000 */
[----:B------:R-:W-:Y:S01]  /*9730*/  IMAD R41, R86, 0x2, R4 ;  /* 0x0000000256297824 */ /* 0x000fe200078e0204 */
[----:B-1----:R-:W-:Y:S01]  /*9740*/  LEA R38, P4, R4, R20, 0x1 ;  /* 0x0000001404267211 */ /* 0x002fe200078808ff */
[----:B------:R-:W-:Y:S02]  /*9750*/  FMUL R7, R8, R7 ;  /* 0x0000000708077220 */ /* 0x000fe40000400000 */
[----:B--2---:R-:W-:Y:S01]  /*9760*/  IMAD R43, R86, 0x2, R41 ;  /* 0x00000002562b7824 */ /* 0x004fe200078e0229 */
[----:B------:R-:W-:Y:S01]  /*9770*/  LEA.HI.X.SX32 R39, R4, R21, 0x1, P4 ;  /* 0x0000001504277211 */ /* 0x000fe200020f0eff */
[----:B------:R-:W-:Y:S02]  /*9780*/  FFMA.FTZ R8, R8, 1.4426950216293334961, R7 ;  /* 0x3fb8aa3b08087823 */ /* 0x000fe40000010007 */
[----:B------:R-:W-:-:S02]  /*9790*/  IMAD R45, R86, 0x2, R43 ;  /* 0x00000002562d7824 */ /* 0x000fc400078e022b */
[----:B------:R-:W-:Y:S02]  /*97a0*/  FADD R85, R9, R8 ;  /* 0x0000000809557221 */ /* 0x000fe40000000000 */
[----:B------:R-:W-:Y:S01]  /*97b0*/  @P3 IMAD.MOV.U32 R8, RZ, RZ, 0x7f800000 ;  /* 0x7f800000ff083424 */ /* 0x000fe200078e00ff */
[----:B------:R-:W-:Y:S01]  /*97c0*/  LEA R44, P4, R45, R20, 0x1 ;  /* 0x000000142d2c7211 */ /* 0x000fe200078808ff */
[----:B------:R-:W-:Y:S02]  /*97d0*/  IMAD R47, R86, 0x2, R45 ;  /* 0x00000002562f7824 */ /* 0x000fe400078e022d */
[----:B------:R-:W-:Y:S01]  /*97e0*/  @P3 FFMA.FTZ R85, R57, R8, +INF ;  /* 0x7f80000039553423 */ /* 0x000fe20000010008 */
[-C--:B------:R-:W-:Y:S01]  /*97f0*/  LEA R22, P3, R12, R20.reuse, 0x1 ;  /* 0x000000140c167211 */ /* 0x080fe200078608ff */
[----:B------:R-:W-:Y:S01]  /*9800*/  IMAD R49, R86, 0x2, R47 ;  /* 0x0000000256317824 */ /* 0x000fe200078e022f */
[----:B------:R-:W-:Y:S01]  /*9810*/  LOP3.LUT R8, R56, 0x40, RZ, 0x3c, !PT ;  /* 0x0000004038087812 */ /* 0x000fe200078e3cff */
[----:B------:R-:W-:Y:S01]  /*9820*/  @P2 IMAD.MOV.U32 R5, RZ, RZ, 0x7f800000 ;  /* 0x7f800000ff052424 */ /* 0x000fe200078e00ff */
[----:B------:R-:W-:Y:S01]  /*9830*/  LEA.HI.X.SX32 R23, R12, R21, 0x1, P3 ;  /* 0x000000150c177211 */ /* 0x000fe200018f0eff */
[----:B------:R-:W-:Y:S01]  /*9840*/  IMAD.SHL.U32 R87, R102, 0x2, RZ ;  /* 0x0000000266577824 */ /* 0x000fe200078e00ff */
[----:B------:R-:W-:Y:S01]  /*9850*/  LEA R28, P3, R10, R20, 0x1 ;  /* 0x000000140a1c7211 */ /* 0x000fe200078608ff */
[----:B------:R-:W-:Y:S01]  /*9860*/  @P2 FFMA.FTZ R84, R58, R5, +INF ;  /* 0x7f8000003a542423 */ /* 0x000fe20000010005 */
[----:B------:R-:W-:-:S02]  /*9870*/  LEA R51, R86, R49, 0x1 ;  /* 0x0000003156337211 */ /* 0x000fc400078e08ff */
[-C--:B------:R-:W-:Y:S02]  /*9880*/  LEA.HI.X.SX32 R29, R10, R21.reuse, 0x1, P3 ;  /* 0x000000150a1d7211 */ /* 0x080fe400018f0eff */
[CC--:B------:R-:W-:Y:S01]  /*9890*/  LEA R30, P3, R13.reuse, R20.reuse, 0x1 ;  /* 0x000000140d1e7211 */ /* 0x0c0fe200078608ff */
[----:B------:R-:W-:Y:S01]  /*98a0*/  IMAD R53, R86, 0x2, R51 ;  /* 0x0000000256357824 */ /* 0x000fe200078e0233 */
[----:B------:R-:W-:Y:S01]  /*98b0*/  LOP3.LUT R5, R56, 0x60, RZ, 0x3c, !PT ;  /* 0x0000006038057812 */ /* 0x000fe200078e3cff */
[----:B------:R-:W-:Y:S01]  /*98c0*/  LDS.128 R8, [R8] ;  /* 0x0000000008087984 */ /* 0x000fe20000000c00 */
[-C--:B------:R-:W-:Y:S01]  /*98d0*/  LEA.HI.X.SX32 R31, R13, R21.reuse, 0x1, P3 ;  /* 0x000000150d1f7211 */ /* 0x080fe200018f0eff */
[----:B------:R-:W-:Y:S01]  /*98e0*/  IMAD R55, R86, 0x2, R53 ;  /* 0x0000000256377824 */ /* 0x000fe200078e0235 */
[-C--:B------:R-:W-:Y:S01]  /*98f0*/  LEA R36, P3, R6, R20.reuse, 0x1 ;  /* 0x0000001406247211 */ /* 0x080fe200078608ff */
[----:B------:R1:W2:Y:S01]  /*9900*/  LDS.128 R12, [R48] ;  /* 0x00000000300c7984 */ /* 0x0002a20000000c00 */
[----:B------:R-:W-:Y:S01]  /*9910*/  FSETP.NEU.AND P2, PT, R57, RZ, PT ;  /* 0x000000ff3900720b */ /* 0x000fe20003f4d000 */
[----:B------:R-:W-:Y:S01]  /*9920*/  IMAD R57, R86, 0x2, R55 ;  /* 0x0000000256397824 */ /* 0x000fe200078e0237 */
[-C--:B------:R-:W-:Y:S01]  /*9930*/  LEA.HI.X.SX32 R37, R6, R21.reuse, 0x1, P3 ;  /* 0x0000001506257211 */ /* 0x080fe200018f0eff */
[----:B0-----:R0:W-:Y:S01]  /*9940*/  STG.E.U16 [R22.64], R16 ;  /* 0x0000001016007986 */ /* 0x0011e2000c101506 */
[-C--:B------:R-:W-:Y:S01]  /*9950*/  LEA R40, P3, R41, R20.reuse, 0x1 ;  /* 0x0000001429287211 */ /* 0x080fe200078608ff */
[C---:B------:R-:W-:Y:S01]  /*9960*/  IMAD R59, R86.reuse, 0x2, R57 ;  /* 0x00000002563b7824 */ /* 0x040fe200078e0239 */
[-C--:B------:R-:W-:Y:S01]  /*9970*/  LEA R46, P5, R47, R20.reuse, 0x1 ;  /* 0x000000142f2e7211 */ /* 0x080fe200078a08ff */
[----:B------:R-:W3:Y:S01]  /*9980*/  LDS.128 R4, [R5] ;  /* 0x0000000005047984 */ /* 0x000ee20000000c00 */
[----:B------:R-:W-:Y:S01]  /*9990*/  LEA.HI.X.SX32 R41, R41, R21, 0x1, P3 ;  /* 0x0000001529297211 */ /* 0x000fe200018f0eff */
[----:B------:R-:W-:Y:S01]  /*99a0*/  IMAD R61, R86, 0x2, R59 ;  /* 0x00000002563d7824 */ /* 0x000fe200078e023b */
[----:B------:R-:W-:-:S02]  /*99b0*/  LEA R42, P3, R43, R20, 0x1 ;  /* 0x000000142b2a7211 */ /* 0x000fc400078608ff */
[-C--:B------:R-:W-:Y:S01]  /*99c0*/  LEA.HI.X.SX32 R45, R45, R21.reuse, 0x1, P4 ;  /* 0x000000152d2d7211 */ /* 0x080fe200020f0eff */
[C---:B------:R-:W-:Y:S01]  /*99d0*/  IMAD R63, R86.reuse, 0x2, R61 ;  /* 0x00000002563f7824 */ /* 0x040fe200078e023d */
[-C--:B------:R-:W-:Y:S02]  /*99e0*/  LEA.HI.X.SX32 R43, R43, R21.reuse, 0x1, P3 ;  /* 0x000000152b2b7211 */ /* 0x080fe400018f0eff */
[-C--:B-1----:R-:W-:Y:S01]  /*99f0*/  LEA R48, P3, R49, R20.reuse, 0x1 ;  /* 0x0000001431307211 */ /* 0x082fe200078608ff */
[C---:B------:R-:W-:Y:S01]  /*9a00*/  IMAD R65, R86.reuse, 0x2, R63 ;  /* 0x0000000256417824 */ /* 0x040fe200078e023f */
[----:B------:R-:W-:Y:S02]  /*9a10*/  LEA.HI.X.SX32 R47, R47, R21, 0x1, P5 ;  /* 0x000000152f2f7211 */ /* 0x000fe400028f0eff */
[-C--:B------:R-:W-:Y:S01]  /*9a20*/  LEA R50, P4, R51, R20.reuse, 0x1 ;  /* 0x0000001433327211 */ /* 0x080fe200078808ff */
[----:B------:R-:W-:Y:S01]  /*9a30*/  IMAD R67, R86, 0x2, R65 ;  /* 0x0000000256437824 */ /* 0x000fe200078e0241 */
[----:B------:R-:W-:-:S02]  /*9a40*/  LEA R52, P5, R53, R20, 0x1 ;  /* 0x0000001435347211 */ /* 0x000fc400078a08ff */
[-C--:B------:R-:W-:Y:S01]  /*9a50*/  LEA.HI.X.SX32 R49, R49, R21.reuse, 0x1, P3 ;  /* 0x0000001531317211 */ /* 0x080fe200018f0eff */
[C---:B------:R-:W-:Y:S01]  /*9a60*/  IMAD R69, R86.reuse, 0x2, R67 ;  /* 0x0000000256457824 */ /* 0x040fe200078e0243 */
[-C--:B------:R-:W-:Y:S02]  /*9a70*/  LEA.HI.X.SX32 R51, R51, R21.reuse, 0x1, P4 ;  /* 0x0000001533337211 */ /* 0x080fe400020f0eff */
[----:B------:R-:W-:Y:S01]  /*9a80*/  LEA R54, P3, R55, R20, 0x1 ;  /* 0x0000001437367211 */ /* 0x000fe200078608ff */
[----:B------:R-:W-:Y:S01]  /*9a90*/  IMAD R71, R86, 0x2, R69 ;  /* 0x0000000256477824 */ /* 0x000fe200078e0245 */
[----:B0-----:R-:W-:Y:S02]  /*9aa0*/  PRMT R23, R16, 0x7632, R23 ;  /* 0x0000763210177816 */ /* 0x001fe40000000017 */
[----:B------:R-:W-:Y:S02]  /*9ab0*/  LEA.HI.X.SX32 R53, R53, R21, 0x1, P5 ;  /* 0x0000001535357211 */ /* 0x000fe400028f0eff */
[----:B------:R-:W-:-:S02]  /*9ac0*/  LEA R73, R86, R71, 0x1 ;  /* 0x0000004756497211 */ /* 0x000fc400078e08ff */
[-C--:B------:R-:W-:Y:S02]  /*9ad0*/  LEA R56, P4, R57, R20.reuse, 0x1 ;  /* 0x0000001439387211 */ /* 0x080fe400078808ff */
[-C--:B------:R-:W-:Y:S01]  /*9ae0*/  LEA R58, P5, R59, R20.reuse, 0x1 ;  /* 0x000000143b3a7211 */ /* 0x080fe200078a08ff */
[C---:B------:R-:W-:Y:S01]  /*9af0*/  IMAD R75, R86.reuse, 0x2, R73 ;  /* 0x00000002564b7824 */ /* 0x040fe200078e0249 */
[----:B--2---:R0:W-:Y:S01]  /*9b00*/  STG.E.U16 [R24.64], R12 ;  /* 0x0000000c18007986 */ /* 0x0041e2000c101506 */
[-C--:B------:R-:W-:Y:S02]  /*9b10*/  LEA.HI.X.SX32 R55, R55, R21.reuse, 0x1, P3 ;  /* 0x0000001537377211 */ /* 0x080fe400018f0eff */
[C---:B------:R-:W-:Y:S01]  /*9b20*/  IMAD R77, R86.reuse, 0x2, R75 ;  /* 0x00000002564d7824 */ /* 0x040fe200078e024b */
[----:B------:R1:W-:Y:S01]  /*9b30*/  STG.E.U16 [R26.64], R8 ;  /* 0x000000081a007986 */ /* 0x0003e2000c101506 */
[-C--:B------:R-:W-:Y:S02]  /*9b40*/  LEA.HI.X.SX32 R57, R57, R21.reuse, 0x1, P4 ;  /* 0x0000001539397211 */ /* 0x080fe400020f0eff */
[-C--:B------:R-:W-:Y:S01]  /*9b50*/  LEA R60, P3, R61, R20.reuse, 0x1 ;  /* 0x000000143d3c7211 */ /* 0x080fe200078608ff */
[----:B---3--:R2:W-:Y:S01]  /*9b60*/  STG.E.U16 [R28.64], R4 ;  /* 0x000000041c007986 */ /* 0x0085e2000c101506 */
[----:B------:R-:W-:Y:S01]  /*9b70*/  LEA.HI.X.SX32 R59, R59, R21, 0x1, P5 ;  /* 0x000000153b3b7211 */ /* 0x000fe200028f0eff */
[----:B------:R-:W-:Y:S01]  /*9b80*/  IMAD R79, R86, 0x2, R77 ;  /* 0x00000002564f7824 */ /* 0x000fe200078e024d */
[-C--:B------:R-:W-:Y:S01]  /*9b90*/  LEA R62, P4, R63, R20.reuse, 0x1 ;  /* 0x000000143f3e7211 */ /* 0x080fe200078808ff */
[----:B------:R3:W-:Y:S01]  /*9ba0*/  STG.E.U16 [R30.64], R23 ;  /* 0x000000171e007986 */ /* 0x0007e2000c101506 */
[----:B0-----:R-:W-:Y:S01]  /*9bb0*/  PRMT R25, R12, 0x7632, R25 ;  /* 0x000076320c197816 */ /* 0x001fe20000000019 */
[----:B------:R-:W-:Y:S01]  /*9bc0*/  IMAD R81, R86, 0x2, R79 ;  /* 0x0000000256517824 */ /* 0x000fe200078e024f */
[----:B------:R-:W-:-:S02]  /*9bd0*/  LEA R64, P5, R65, R20, 0x1 ;  /* 0x0000001441407211 */ /* 0x000fc400078a08ff */
[----:B-1----:R-:W-:Y:S01]  /*9be0*/  PRMT R27, R8, 0x7632, R27 ;  /* 0x00007632081b7816 */ /* 0x002fe2000000001b */
[----:B------:R0:W-:Y:S01]  /*9bf0*/  STG.E.U16 [R32.64], R25 ;  /* 0x0000001920007986 */ /* 0x0001e2000c101506 */
[-C--:B------:R-:W-:Y:S01]  /*9c00*/  LEA.HI.X.SX32 R61, R61, R21.reuse, 0x1, P3 ;  /* 0x000000153d3d7211 */ /* 0x080fe200018f0eff */
[----:B------:R-:W-:Y:S01]  /*9c10*/  IMAD R83, R86, 0x2, R81 ;  /* 0x0000000256537824 */ /* 0x000fe200078e0251 */
[----:B--2---:R-:W-:Y:S01]  /*9c20*/  PRMT R29, R4, 0x7632, R29 ;  /* 0x00007632041d7816 */ /* 0x004fe2000000001d */
[----:B------:R1:W-:Y:S01]  /*9c30*/  STG.E.U16 [R34.64], R27 ;  /* 0x0000001b22007986 */ /* 0x0003e2000c101506 */
[----:B------:R-:W-:Y:S01]  /*9c40*/  PRMT R4, R17, 0x7632, R4 ;  /* 0x0000763211047816 */ /* 0x000fe20000000004 */
[----:B------:R-:W-:Y:S01]  /*9c50*/  IMAD R86, R86, 0x2, R83 ;  /* 0x0000000256567824 */ /* 0x000fe200078e0253 */
[----:B------:R-:W-:Y:S01]  /*9c60*/  PRMT R24, R13, 0x7632, R24 ;  /* 0x000076320d187816 */ /* 0x000fe20000000018 */
[----:B------:R-:W-:Y:S01]  /*9c70*/  STG.E.U16 [R36.64], R29 ;  /* 0x0000001d24007986 */ /* 0x000fe2000c101506 */
[----:B------:R-:W-:-:S02]  /*9c80*/  LEA.HI.X.SX32 R63, R63, R21, 0x1, P4 ;  /* 0x000000153f3f7211 */ /* 0x000fc400020f0eff */
[-C--:B------:R-:W-:Y:S01]  /*9c90*/  LEA R66, P3, R67, R20.reuse, 0x1 ;  /* 0x0000001443427211 */ /* 0x080fe200078608ff */
[----:B------:R2:W-:Y:S01]  /*9ca0*/  STG.E.U16 [R38.64], R17 ;  /* 0x0000001126007986 */ /* 0x0005e2000c101506 */
[----:B------:R-:W-:Y:S02]  /*9cb0*/  PRMT R8, R9, 0x7632, R8 ;  /* 0x0000763209087816 */ /* 0x000fe40000000008 */
[----:B------:R-:W-:Y:S01]  /*9cc0*/  LEA.HI.X.SX32 R65, R65, R21, 0x1, P5 ;  /* 0x0000001541417211 */ /* 0x000fe200028f0eff */
[----:B------:R4:W-:Y:S01]  /*9cd0*/  STG.E.U16 [R40.64], R13 ;  /* 0x0000000d28007986 */ /* 0x0009e2000c101506 */
[-C--:B------:R-:W-:Y:S02]  /*9ce0*/  LEA R68, P4, R69, R20.reuse, 0x1 ;  /* 0x0000001445447211 */ /* 0x080fe400078808ff */
[----:B------:R-:W-:Y:S01]  /*9cf0*/  PRMT R26, R5, 0x7632, R26 ;  /* 0x00007632051a7816 */ /* 0x000fe2000000001a */
[----:B------:R-:W-:Y:S01]  /*9d00*/  STG.E.U16 [R42.64], R9 ;  /* 0x000000092a007986 */ /* 0x000fe2000c101506 */
[----:B------:R-:W-:-:S02]  /*9d10*/  LEA R70, P5, R71, R20, 0x1 ;  /* 0x0000001447467211 */ /* 0x000fc400078a08ff */
[-C--:B------:R-:W-:Y:S01]  /*9d20*/  LEA.HI.X.SX32 R67, R67, R21.reuse, 0x1, P3 ;  /* 0x0000001543437211 */ /* 0x080fe200018f0eff */
[----:B------:R-:W-:Y:S01]  /*9d30*/  STG.E.U16 [R44.64], R5 ;  /* 0x000000052c007986 */ /* 0x000fe2000c101506 */
[-C--:B------:R-:W-:Y:S02]  /*9d40*/  LEA.HI.X.SX32 R69, R69, R21.reuse, 0x1, P4 ;  /* 0x0000001545457211 */ /* 0x080fe400020f0eff */
[-C--:B------:R-:W-:Y:S01]  /*9d50*/  LEA R72, P3, R73, R20.reuse, 0x1 ;  /* 0x0000001449487211 */ /* 0x080fe200078608ff */
[----:B------:R-:W-:Y:S01]  /*9d60*/  STG.E.U16 [R46.64], R4 ;  /* 0x000000042e007986 */ /* 0x000fe2000c101506 */
[----:B------:R-:W-:Y:S02]  /*9d70*/  LEA.HI.X.SX32 R71, R71, R21, 0x1, P5 ;  /* 0x0000001547477211 */ /* 0x000fe400028f0eff */
[----:B------:R-:W-:Y:S01]  /*9d80*/  LEA R74, P4, R75, R20, 0x1 ;  /* 0x000000144b4a7211 */ /* 0x000fe200078808ff */
[----:B------:R-:W-:Y:S01]  /*9d90*/  STG.E.U16 [R48.64], R24 ;  /* 0x0000001830007986 */ /* 0x000fe2000c101506 */
[----:B---3--:R-:W-:-:S02]  /*9da0*/  PRMT R31, R18, 0x7632, R31 ;  /* 0x00007632121f7816 */ /* 0x008fc4000000001f */
[----:B------:R-:W-:Y:S01]  /*9db0*/  LEA R76, P5, R77, R20, 0x1 ;  /* 0x000000144d4c7211 */ /* 0x000fe200078a08ff */
[----:B------:R-:W-:Y:S01]  /*9dc0*/  STG.E.U16 [R50.64], R8 ;  /* 0x0000000832007986 */ /* 0x000fe2000c101506 */
[----:B0-----:R-:W-:Y:S02]  /*9dd0*/  PRMT R32, R14, 0x7632, R32 ;  /* 0x000076320e207816 */ /* 0x001fe40000000020 */
[----:B------:R-:W-:Y:S01]  /*9de0*/  PRMT R33, R10, 0x7632, R33 ;  /* 0x000076320a217816 */ /* 0x000fe20000000021 */
[----:B------:R-:W-:Y:S01]  /*9df0*/  STG.E.U16 [R52.64], R26 ;  /* 0x0000001a34007986 */ /* 0x000fe2000c101506 */
[-C--:B------:R-:W-:Y:S02]  /*9e00*/  LEA.HI.X.SX32 R73, R73, R21.reuse, 0x1, P3 ;  /* 0x0000001549497211 */ /* 0x080fe400018f0eff */
[----:B-1----:R-:W-:Y:S01]  /*9e10*/  PRMT R34, R6, 0x7632, R34 ;  /* 0x0000763206227816 */ /* 0x002fe20000000022 */
[----:B------:R-:W-:Y:S01]  /*9e20*/  STG.E.U16 [R54.64], R18 ;  /* 0x0000001236007986 */ /* 0x000fe2000c101506 */
[----:B------:R-:W-:-:S02]  /*9e30*/  LEA.HI.X.SX32 R75, R75, R21, 0x1, P4 ;  /* 0x000000154b4b7211 */ /* 0x000fc400020f0eff */
[-C--:B------:R-:W-:Y:S01]  /*9e40*/  LEA R78, P3, R79, R20.reuse, 0x1 ;  /* 0x000000144f4e7211 */ /* 0x080fe200078608ff */
[----:B------:R-:W-:Y:S01]  /*9e50*/  STG.E.U16 [R56.64], R14 ;  /* 0x0000000e38007986 */ /* 0x000fe2000c101506 */
[-C--:B------:R-:W-:Y:S02]  /*9e60*/  LEA.HI.X.SX32 R77, R77, R21.reuse, 0x1, P5 ;  /* 0x000000154d4d7211 */ /* 0x080fe400028f0eff */
[-C--:B------:R-:W-:Y:S01]  /*9e70*/  LEA R80, P4, R81, R20.reuse, 0x1 ;  /* 0x0000001451507211 */ /* 0x080fe200078808ff */
[----:B------:R0:W-:Y:S01]  /*9e80*/  STG.E.U16 [R58.64], R10 ;  /* 0x0000000a3a007986 */ /* 0x0001e2000c101506 */
[-C--:B------:R-:W-:Y:S02]  /*9e90*/  LEA R82, P5, R83, R20.reuse, 0x1 ;  /* 0x0000001453527211 */ /* 0x080fe400078a08ff */
[----:B------:R-:W-:Y:S01]  /*9ea0*/  LEA R20, P6, R86, R20, 0x1 ;  /* 0x0000001456147211 */ /* 0x000fe200078c08ff */
[----:B------:R1:W-:Y:S01]  /*9eb0*/  STG.E.U16 [R60.64], R6 ;  /* 0x000000063c007986 */ /* 0x0003e2000c101506 */
[----:B------:R-:W-:-:S02]  /*9ec0*/  LEA.HI.X.SX32 R79, R79, R21, 0x1, P3 ;  /* 0x000000154f4f7211 */ /* 0x000fc400018f0eff */
[----:B--2---:R-:W-:Y:S01]  /*9ed0*/  PRMT R39, R19, 0x7632, R39 ;  /* 0x0000763213277816 */ /* 0x004fe20000000027 */
[----:B------:R1:W-:Y:S01]  /*9ee0*/  STG.E.U16 [R62.64], R31 ;  /* 0x0000001f3e007986 */ /* 0x0003e2000c101506 */
[-C--:B------:R-:W-:Y:S02]  /*9ef0*/  LEA.HI.X.SX32 R81, R81, R21.reuse, 0x1, P4 ;  /* 0x0000001551517211 */ /* 0x080fe400020f0eff */
[----:B----4-:R-:W-:Y:S01]  /*9f00*/  PRMT R40, R15, 0x7632, R40 ;  /* 0x000076320f287816 */ /* 0x010fe20000000028 */
[----:B------:R1:W-:Y:S01]  /*9f10*/  STG.E.U16 [R64.64], R32 ;  /* 0x0000002040007986 */ /* 0x0003e2000c101506 */
[-C--:B------:R-:W-:Y:S02]  /*9f20*/  LEA.HI.X.SX32 R83, R83, R21.reuse, 0x1, P5 ;  /* 0x0000001553537211 */ /* 0x080fe400028f0eff */
[----:B------:R-:W-:Y:S01]  /*9f30*/  PRMT R41, R11, 0x7632, R41 ;  /* 0x000076320b297816 */ /* 0x000fe20000000029 */
[----:B------:R1:W-:Y:S01]  /*9f40*/  STG.E.U16 [R66.64], R33 ;  /* 0x0000002142007986 */ /* 0x0003e2000c101506 */
[----:B------:R-:W-:-:S02]  /*9f50*/  LEA.HI.X.SX32 R21, R86, R21, 0x1, P6 ;  /* 0x0000001556157211 */ /* 0x000fc400030f0eff */
[----:B0-----:R-:W-:Y:S01]  /*9f60*/  PRMT R10, R7, 0x7632, R10 ;  /* 0x00007632070a7816 */ /* 0x001fe2000000000a */
[----:B------:R1:W-:Y:S01]  /*9f70*/  STG.E.U16 [R68.64], R34 ;  /* 0x0000002244007986 */ /* 0x0003e2000c101506 */
[----:B------:R-:W-:Y:S02]  /*9f80*/  FSEL R85, R85, -INF , P2 ;  /* 0xff80000055557808 */ /* 0x000fe40001000000 */
[----:B------:R-:W-:Y:S01]  /*9f90*/  FSEL R5, R84, -INF , P1 ;  /* 0xff80000054057808 */ /* 0x000fe20000800000 */
[----:B------:R1:W-:Y:S02]  /*9fa0*/  STG.E.U16 [R70.64], R19 ;  /* 0x0000001346007986 */ /* 0x0003e4000c101506 */
[----:B------:R-:W-:Y:S01]  /*9fb0*/  FFMA R85, R85, 0.69314718246459960938, R0 ;  /* 0x3f31721855557823 */ /* 0x000fe20000000000 */
[----:B------:R-:W-:Y:S01]  /*9fc0*/  LOP3.LUT R0, R87, 0xf8, RZ, 0xc0, !PT ;  /* 0x000000f857007812 */ /* 0x000fe200078ec0ff */
[----:B------:R1:W-:Y:S01]  /*9fd0*/  STG.E.U16 [R72.64], R15 ;  /* 0x0000000f48007986 */ /* 0x0003e2000c101506 */
[----:B------:R-:W-:-:S03]  /*9fe0*/  FFMA R84, R5, 0.69314718246459960938, R2 ;  /* 0x3f31721805547823 */ /* 0x000fc60000000002 */
[----:B------:R1:W-:Y:S04]  /*9ff0*/  STG.E.U16 [R74.64], R11 ;  /* 0x0000000b4a007986 */ /* 0x0003e8000c101506 */
[----:B------:R1:W-:Y:S04]  /*a000*/  STG.E.U16 [R76.64], R7 ;  /* 0x000000074c007986 */ /* 0x0003e8000c101506 */
[----:B------:R1:W-:Y:S04]  /*a010*/  STG.E.U16 [R78.64], R39 ;  /* 0x000000274e007986 */ /* 0x0003e8000c101506 */
[----:B------:R1:W-:Y:S04]  /*a020*/  STG.E.U16 [R80.64], R40 ;  /* 0x0000002850007986 */ /* 0x0003e8000c101506 */
[----:B------:R1:W-:Y:S04]  /*a030*/  STG.E.U16 [R82.64], R41 ;  /* 0x0000002952007986 */ /* 0x0003e8000c101506 */
[----:B------:R1:W-:Y:S04]  /*a040*/  STG.E.U16 [R20.64], R10 ;  /* 0x0000000a14007986 */ /* 0x0003e8000c101506 */
[----:B------:R-:W-:Y:S06]  /*a050*/  BAR.SYNC.DEFER_BLOCKING 0x0 ;  /* 0x0000000000007b1d */ /* 0x000fec0000010000 */
[----:B------:R1:W-:Y:S04]  /*a060*/  STS.64 [R0], R84 ;  /* 0x0000005400007388 */ /* 0x0003e80000000a00 */
[----:B------:R-:W-:Y:S06]  /*a070*/  BAR.SYNC.DEFER_BLOCKING 0x0 ;  /* 0x0000000000007b1d */ /* 0x000fec0000010000 */
[----:B------:R-:W-:Y:S05]  /*a080*/  @P0 EXIT ;  /* 0x000000000000094d */ /* 0x000fea0003800000 */
[----:B-1----:R-:W0:Y:S01]  /*a090*/  LDS R3, [R3] ;  /* 0x0000000003037984 */ /* 0x002e220000000800 */
[----:B------:R-:W-:-:S02]  /*a0a0*/  IMAD R0, R101, c[0x0][0x1cc], RZ ;  /* 0x0000730065007a24 */ /* 0x000fc400078e02ff */
[----:B------:R-:W-:Y:S02]  /*a0b0*/  IMAD.SHL.U32 R5, R100, 0x4, RZ ;  /* 0x0000000464057824 */ /* 0x000fe400078e00ff */
[----:B------:R-:W-:Y:S02]  /*a0c0*/  IMAD.SHL.U32 R4, R0, 0x4, RZ ;  /* 0x0000000400047824 */ /* 0x000fe400078e00ff */
[----:B------:R-:W-:-:S03]  /*a0d0*/  IMAD.HI R7, R100, 0x4, RZ ;  /* 0x0000000464077827 */ /* 0x000fc600078e02ff */
[----:B------:R-:W-:Y:S01]  /*a0e0*/  IADD3 R4, P0, P1, R5, c[0x0][0x180], R4 ;  /* 0x0000600005047a10 */ /* 0x000fe2000791e004 */
[----:B------:R-:W-:-:S05]  /*a0f0*/  IMAD.HI R0, R0, 0x4, RZ ;  /* 0x0000000400007827 */ /* 0x000fca00078e02ff */
[----:B------:R-:W-:-:S05]  /*a100*/  IADD3.X R5, R7, c[0x0][0x184], R0, P0, P1 ;  /* 0x0000610007057a10 */ /* 0x000fca00007e2400 */
[----:B0-----:R-:W-:Y:S01]  /*a110*/  STG.E [R4.64], R3 ;  /* 0x0000000304007986 */ /* 0x001fe2000c101906 */
[----:B------:R-:W-:Y:S05]  /*a120*/  EXIT ;  /* 0x000000000000794d */ /* 0x000fea0003800000 */
.L_x_2:
[----:B------:R-:W-:-:S00]  /*a130*/  BRA `(.L_x_2) ;  /* 0xfffffff000007947 */ /* 0x000fc0000383ffff */
[----:B------:R-:W-:-:S00]  /*a140*/  NOP ;  /* 0x0000000000007918 */ /* 0x000fc00000000000 */
        /* <DEDUP_REMOVED lines=11> */
.L_x_3:


//--------------------- .nv.global.init           --------------------------
	.section	.nv.global.init,"aw",@progbits
.nv.global.init:
	.type		_$_str,@object
	.size		_$_str,(.L_0 - _$_str)
_$_str:
        /*0000*/ 	.byte	0x5f, 0x5f, 0x43, 0x55, 0x44, 0x41, 0x5f, 0x46, 0x54, 0x5a, 0x00
.L_0:


//--------------------- .nv.shared.attn_fwd       --------------------------
	.section	.nv.shared.attn_fwd,"aw",@nobits
	.sectionflags	@""
	.align	16
